	.headerflags	@"EF_CUDA_TEXMODE_UNIFIED EF_CUDA_64BIT_ADDRESS EF_CUDA_SM86 EF_CUDA_VIRTUAL_SM(EF_CUDA_SM86)"
	.elftype	@"ET_EXEC"


//--------------------- .nv.info                  --------------------------
	.section	.nv.info,"",@"SHT_CUDA_INFO"
	.align	4


	//----- nvinfo : EIATTR_REGCOUNT
	.align		4
        /*0000*/ 	.byte	0x04, 0x2f
        /*0002*/ 	.short	(.L_2 - .L_1)
	.align		4
.L_1:
        /*0004*/ 	.word	index@(triton__0d1d2d3d4d5d6d78de)
        /*0008*/ 	.word	0x00000028


	//----- nvinfo : EIATTR_MAX_STACK_SIZE
	.align		4
.L_2:
        /*000c*/ 	.byte	0x04, 0x23
        /*000e*/ 	.short	(.L_4 - .L_3)
	.align		4
.L_3:
        /*0010*/ 	.word	index@(triton__0d1d2d3d4d5d6d78de)
        /*0014*/ 	.word	0x00000000


	//----- nvinfo : EIATTR_MIN_STACK_SIZE
	.align		4
.L_4:
        /*0018*/ 	.byte	0x04, 0x12
        /*001a*/ 	.short	(.L_6 - .L_5)
	.align		4
.L_5:
        /*001c*/ 	.word	index@(triton__0d1d2d3d4d5d6d78de)
        /*0020*/ 	.word	0x00000000


	//----- nvinfo : EIATTR_FRAME_SIZE
	.align		4
.L_6:
        /*0024*/ 	.byte	0x04, 0x11
        /*0026*/ 	.short	(.L_8 - .L_7)
	.align		4
.L_7:
        /*0028*/ 	.word	index@(triton__0d1d2d3d4d5d6d78de)
        /*002c*/ 	.word	0x00000000
.L_8:


//--------------------- .nv.info.triton__0d1d2d3d4d5d6d78de --------------------------
	.section	.nv.info.triton__0d1d2d3d4d5d6d78de,"",@"SHT_CUDA_INFO"
	.align	4


	//----- nvinfo : EIATTR_CUDA_API_VERSION
	.align		4
        /*0000*/ 	.byte	0x04, 0x37
        /*0002*/ 	.short	(.L_10 - .L_9)
.L_9:
        /*0004*/ 	.word	0x0000007b


	//----- nvinfo : EIATTR_SW2861232_WAR
	.align		4
.L_10:
        /*0008*/ 	.byte	0x01, 0x35
	.zero		2


	//----- nvinfo : EIATTR_PARAM_CBANK
	.align		4
        /*000c*/ 	.byte	0x04, 0x0a
        /*000e*/ 	.short	(.L_12 - .L_11)
	.align		4
.L_11:
        /*0010*/ 	.word	index@(.nv.constant0.triton__0d1d2d3d4d5d6d78de)
        /*0014*/ 	.short	0x0160
        /*0016*/ 	.short	0x0040


	//----- nvinfo : EIATTR_CBANK_PARAM_SIZE
	.align		4
.L_12:
        /*0018*/ 	.byte	0x03, 0x19
        /*001a*/ 	.short	0x0040


	//----- nvinfo : EIATTR_KPARAM_INFO
	.align		4
        /*001c*/ 	.byte	0x04, 0x17
        /*001e*/ 	.short	(.L_14 - .L_13)
.L_13:
        /*0020*/ 	.word	0x00000000
        /*0024*/ 	.short	0x0008
        /*0026*/ 	.short	0x003c
        /*0028*/ 	.byte	0x00, 0xf0, 0x11, 0x00


	//----- nvinfo : EIATTR_KPARAM_INFO
	.align		4
.L_14:
        /*002c*/ 	.byte	0x04, 0x17
        /*002e*/ 	.short	(.L_16 - .L_15)
.L_15:
        /*0030*/ 	.word	0x00000000
        /*0034*/ 	.short	0x0007
        /*0036*/ 	.short	0x0038
        /*0038*/ 	.byte	0x00, 0xf0, 0x11, 0x00


	//----- nvinfo : EIATTR_KPARAM_INFO
	.align		4
.L_16:
        /*003c*/ 	.byte	0x04, 0x17
        /*003e*/ 	.short	(.L_18 - .L_17)
.L_17:
        /*0040*/ 	.word	0x00000000
        /*0044*/ 	.short	0x0006
        /*0046*/ 	.short	0x0030
        /*0048*/ 	.byte	0x00, 0xf0, 0x21, 0x00


	//----- nvinfo : EIATTR_KPARAM_INFO
	.align		4
.L_18:
        /*004c*/ 	.byte	0x04, 0x17
        /*004e*/ 	.short	(.L_20 - .L_19)
.L_19:
        /*0050*/ 	.word	0x00000000
        /*0054*/ 	.short	0x0005
        /*0056*/ 	.short	0x0028
        /*0058*/ 	.byte	0x00, 0xf0, 0x21, 0x00


	//----- nvinfo : EIATTR_KPARAM_INFO
	.align		4
.L_20:
        /*005c*/ 	.byte	0x04, 0x17
        /*005e*/ 	.short	(.L_22 - .L_21)
.L_21:
        /*0060*/ 	.word	0x00000000
        /*0064*/ 	.short	0x0004
        /*0066*/ 	.short	0x0020
        /*0068*/ 	.byte	0x00, 0xf0, 0x21, 0x00


	//----- nvinfo : EIATTR_KPARAM_INFO
	.align		4
.L_22:
        /*006c*/ 	.byte	0x04, 0x17
        /*006e*/ 	.short	(.L_24 - .L_23)
.L_23:
        /*0070*/ 	.word	0x00000000
        /*0074*/ 	.short	0x0003
        /*0076*/ 	.short	0x0018
        /*0078*/ 	.byte	0x00, 0xf0, 0x21, 0x00


	//----- nvinfo : EIATTR_KPARAM_INFO
	.align		4
.L_24:
        /*007c*/ 	.byte	0x04, 0x17
        /*007e*/ 	.short	(.L_26 - .L_25)
.L_25:
        /*0080*/ 	.word	0x00000000
        /*0084*/ 	.short	0x0002
        /*0086*/ 	.short	0x0010
        /*0088*/ 	.byte	0x00, 0xf0, 0x21, 0x00


	//----- nvinfo : EIATTR_KPARAM_INFO
	.align		4
.L_26:
        /*008c*/ 	.byte	0x04, 0x17
        /*008e*/ 	.short	(.L_28 - .L_27)
.L_27:
        /*0090*/ 	.word	0x00000000
        /*0094*/ 	.short	0x0001
        /*0096*/ 	.short	0x0008
        /*0098*/ 	.byte	0x00, 0xf0, 0x21, 0x00


	//----- nvinfo : EIATTR_KPARAM_INFO
	.align		4
.L_28:
        /*009c*/ 	.byte	0x04, 0x17
        /*009e*/ 	.short	(.L_30 - .L_29)
.L_29:
        /*00a0*/ 	.word	0x00000000
        /*00a4*/ 	.short	0x0000
        /*00a6*/ 	.short	0x0000
        /*00a8*/ 	.byte	0x00, 0xf0, 0x21, 0x00


	//----- nvinfo : EIATTR_MAXREG_COUNT
	.align		4
.L_30:
        /*00ac*/ 	.byte	0x03, 0x1b
        /*00ae*/ 	.short	0x00ff


	//----- nvinfo : EIATTR_COOP_GROUP_MASK_REGIDS
	.align		4
        /*00b0*/ 	.byte	0x04, 0x29
        /*00b2*/ 	.short	(.L_32 - .L_31)


	//   ....[0]....
.L_31:
        /*00b4*/ 	.word	0xffffffff


	//   ....[1]....
        /*00b8*/ 	.word	0xffffffff


	//   ....[2]....
        /*00bc*/ 	.word	0xffffffff


	//   ....[3]....
        /*00c0*/ 	.word	0xffffffff


	//   ....[4]....
        /*00c4*/ 	.word	0xffffffff


	//   ....[5]....
        /*00c8*/ 	.word	0xffffffff


	//   ....[6]....
        /*00cc*/ 	.word	0xffffffff


	//   ....[7]....
        /*00d0*/ 	.word	0xffffffff


	//   ....[8]....
        /*00d4*/ 	.word	0xffffffff


	//   ....[9]....
        /*00d8*/ 	.word	0xffffffff


	//   ....[10]....
        /*00dc*/ 	.word	0xffffffff


	//   ....[11]....
        /*00e0*/ 	.word	0xffffffff


	//   ....[12]....
        /*00e4*/ 	.word	0xffffffff


	//   ....[13]....
        /*00e8*/ 	.word	0xffffffff


	//   ....[14]....
        /*00ec*/ 	.word	0xffffffff


	//   ....[15]....
        /*00f0*/ 	.word	0xffffffff


	//----- nvinfo : EIATTR_COOP_GROUP_INSTR_OFFSETS
	.align		4
.L_32:
        /*00f4*/ 	.byte	0x04, 0x28
        /*00f6*/ 	.short	(.L_34 - .L_33)


	//   ....[0]....
.L_33:
        /*00f8*/ 	.word	0x00000660


	//   ....[1]....
        /*00fc*/ 	.word	0x00000680


	//   ....[2]....
        /*0100*/ 	.word	0x000006a0


	//   ....[3]....
        /*0104*/ 	.word	0x000006c0


	//   ....[4]....
        /*0108*/ 	.word	0x000006e0


	//   ....[5]....
        /*010c*/ 	.word	0x00000750


	//   ....[6]....
        /*0110*/ 	.word	0x00000770


	//   ....[7]....
        /*0114*/ 	.word	0x000007a0


	//   ....[8]....
        /*0118*/ 	.word	0x000014a0


	//   ....[9]....
        /*011c*/ 	.word	0x000014c0


	//   ....[10]....
        /*0120*/ 	.word	0x000014e0


	//   ....[11]....
        /*0124*/ 	.word	0x00001500


	//   ....[12]....
        /*0128*/ 	.word	0x00001530


	//   ....[13]....
        /*012c*/ 	.word	0x000015a0


	//   ....[14]....
        /*0130*/ 	.word	0x000015c0


	//   ....[15]....
        /*0134*/ 	.word	0x000015e0


	//----- nvinfo : EIATTR_EXIT_INSTR_OFFSETS
	.align		4
.L_34:
        /*0138*/ 	.byte	0x04, 0x1c
        /*013a*/ 	.short	(.L_36 - .L_35)


	//   ....[0]....
.L_35:
        /*013c*/ 	.word	0x00001fb0


	//----- nvinfo : EIATTR_MAX_THREADS
	.align		4
.L_36:
        /*0140*/ 	.byte	0x04, 0x05
        /*0142*/ 	.short	(.L_38 - .L_37)
.L_37:
        /*0144*/ 	.word	0x00000100
        /*0148*/ 	.word	0x00000001
        /*014c*/ 	.word	0x00000001
.L_38:


//--------------------- .nv.rel.action            --------------------------
	.section	.nv.rel.action,"",@"SHT_CUDA_RELOCINFO"
	.align	8
	.sectionentsize	8
        /*0000*/ 	.byte	0x73, 0x00, 0x00, 0x00, 0x00, 0x00, 0x00, 0x00, 0x00, 0x00, 0x00, 0x11, 0x25, 0x00, 0x05, 0x36


//--------------------- .nv.constant0.triton__0d1d2d3d4d5d6d78de --------------------------
	.section	.nv.constant0.triton__0d1d2d3d4d5d6d78de,"a",@progbits
	.align	4
.nv.constant0.triton__0d1d2d3d4d5d6d78de:
	.zero		416


//--------------------- .text.triton__0d1d2d3d4d5d6d78de --------------------------
	.section	.text.triton__0d1d2d3d4d5d6d78de,"ax",@progbits
	.sectionflags	@"SHF_BARRIERS=1"
	.sectioninfo	@"SHI_REGISTERS=40"
	.align	128
        .global         triton__0d1d2d3d4d5d6d78de
        .type           triton__0d1d2d3d4d5d6d78de,@function
        .size           triton__0d1d2d3d4d5d6d78de,(.L_x_2 - triton__0d1d2d3d4d5d6d78de)
        .other          triton__0d1d2d3d4d5d6d78de,@"STO_CUDA_ENTRY STV_DEFAULT"
triton__0d1d2d3d4d5d6d78de:
.text.triton__0d1d2d3d4d5d6d78de:
[----:B------:R-:W-:-:S02]  /*0000*/  MOV R1, c[0x0][0x28] ;  /* 0x00000a0000017a02 */ /* 0x000fc40000000f00 */
[----:B------:R-:W0:Y:S01]  /*0010*/  S2R R14, SR_TID.X ;  /* 0x00000000000e7919 */ /* 0x000e220000002100 */
[----:B------:R-:W-:Y:S01]  /*0020*/  MOV R17, 0x2 ;  /* 0x0000000200117802 */ /* 0x000fe20000000f00 */
[----:B------:R-:W-:Y:S01]  /*0030*/  CS2R R4, SRZ ;  /* 0x0000000000047805 */ /* 0x000fe2000001ff00 */
[----:B------:R-:W-:Y:S01]  /*0040*/  CS2R R6, SRZ ;  /* 0x0000000000067805 */ /* 0x000fe2000001ff00 */
[----:B------:R-:W1:Y:S01]  /*0050*/  S2R R2, SR_CTAID.X ;  /* 0x0000000000027919 */ /* 0x000e620000002500 */
[----:B------:R-:W-:Y:S01]  /*0060*/  CS2R R8, SRZ ;  /* 0x0000000000087805 */ /* 0x000fe2000001ff00 */
[----:B------:R-:W-:Y:S01]  /*0070*/  CS2R R10, SRZ ;  /* 0x00000000000a7805 */ /* 0x000fe2000001ff00 */
[----:B------:R-:W-:Y:S01]  /*0080*/  ULDC.64 UR4, c[0x0][0x118] ;  /* 0x0000460000047ab9 */ /* 0x000fe20000000a00 */
[----:B0-----:R-:W-:-:S04]  /*0090*/  LOP3.LUT R18, R14, 0xff, RZ, 0xc0, !PT ;  /* 0x000000ff0e127812 */ /* 0x001fc800078ec0ff */
[----:B------:R-:W-:Y:S02]  /*00a0*/  SHF.L.U32 R3, R18, 0x3, RZ ;  /* 0x0000000312037819 */ /* 0x000fe400000006ff */
[----:B-1----:R-:W-:Y:S02]  /*00b0*/  ISETP.GE.AND P4, PT, R2, 0x4, PT ;  /* 0x000000040200780c */ /* 0x002fe40003f86270 */
[----:B------:R-:W-:-:S04]  /*00c0*/  IADD3 R0, R3, 0x800, RZ ;  /* 0x0000080003007810 */ /* 0x000fc80007ffe0ff */
[----:B------:R-:W-:Y:S01]  /*00d0*/  ISETP.GE.U32.AND P5, PT, R0, 0x900, PT ;  /* 0x000009000000780c */ /* 0x000fe20003fa6070 */
[----:B------:R-:W-:-:S03]  /*00e0*/  IMAD R0, R2, 0x900, R3 ;  /* 0x0000090002007824 */ /* 0x000fc600078e0203 */
[----:B------:R-:W-:Y:S01]  /*00f0*/  ISETP.LT.AND P3, PT, R2, 0x4, !P5 ;  /* 0x000000040200780c */ /* 0x000fe20006f61270 */
[C---:B------:R-:W-:Y:S01]  /*0100*/  IMAD.WIDE R12, R0.reuse, R17, c[0x0][0x170] ;  /* 0x00005c00000c7625 */ /* 0x040fe200078e0211 */
[----:B------:R-:W-:-:S04]  /*0110*/  IADD3 R16, R0, 0x800, RZ ;  /* 0x0000080000107810 */ /* 0x000fc80007ffe0ff */
[----:B------:R-:W2:Y:S01]  /*0120*/  @!P4 LDG.E.EL.128 R8, [R12.64] ;  /* 0x000000040c08c981 */ /* 0x000ea2000c2e1d00 */
[----:B------:R-:W-:-:S06]  /*0130*/  IMAD.WIDE R16, R16, R17, c[0x0][0x170] ;  /* 0x00005c0010107625 */ /* 0x000fcc00078e0211 */
[----:B------:R-:W3:Y:S01]  /*0140*/  @P3 LDG.E.EL.128 R4, [R16.64] ;  /* 0x0000000410043981 */ /* 0x000ee2000c2e1d00 */
[C---:B------:R-:W-:Y:S02]  /*0150*/  LOP3.LUT P2, RZ, R14.reuse, 0x1f, RZ, 0xc0, !PT ;  /* 0x0000001f0eff7812 */ /* 0x040fe4000784c0ff */
[----:B------:R-:W-:Y:S02]  /*0160*/  ISETP.GE.AND P1, PT, R14, 0x8, PT ;  /* 0x000000080e00780c */ /* 0x000fe40003f26270 */
[----:B--2---:R-:W-:Y:S02]  /*0170*/  SEL R8, R8, RZ, !P4 ;  /* 0x000000ff08087207 */ /* 0x004fe40006000000 */
[----:B---3--:R-:W-:Y:S02]  /*0180*/  SEL R19, R4, RZ, P3 ;  /* 0x000000ff04137207 */ /* 0x008fe40001800000 */
[----:B------:R-:W-:Y:S02]  /*0190*/  PRMT R4, R8, 0x7632, R4 ;  /* 0x0000763208047816 */ /* 0x000fe40000000004 */
[----:B------:R-:W-:-:S02]  /*01a0*/  PRMT R20, R19, 0x7632, R20 ;  /* 0x0000763213147816 */ /* 0x000fc40000000014 */
[----:B------:R-:W-:Y:S02]  /*01b0*/  SHF.L.U32 R8, R8, 0x10, RZ ;  /* 0x0000001008087819 */ /* 0x000fe400000006ff */
[----:B------:R-:W-:Y:S02]  /*01c0*/  SHF.L.U32 R19, R19, 0x10, RZ ;  /* 0x0000001013137819 */ /* 0x000fe400000006ff */
[----:B------:R-:W-:Y:S01]  /*01d0*/  SHF.L.U32 R4, R4, 0x10, RZ ;  /* 0x0000001004047819 */ /* 0x000fe200000006ff */
[----:B------:R-:W-:Y:S01]  /*01e0*/  FMUL R8, R8, R8 ;  /* 0x0000000808087220 */ /* 0x000fe20000400000 */
[----:B------:R-:W-:Y:S01]  /*01f0*/  SHF.L.U32 R20, R20, 0x10, RZ ;  /* 0x0000001014147819 */ /* 0x000fe200000006ff */
[----:B------:R-:W-:Y:S02]  /*0200*/  FMUL R19, R19, R19 ;  /* 0x0000001313137220 */ /* 0x000fe40000400000 */
[----:B------:R-:W-:Y:S01]  /*0210*/  FMUL R4, R4, R4 ;  /* 0x0000000404047220 */ /* 0x000fe20000400000 */
[----:B------:R-:W-:Y:S01]  /*0220*/  FSEL R8, R8, RZ, !P4 ;  /* 0x000000ff08087208 */ /* 0x000fe20006000000 */
[----:B------:R-:W-:Y:S01]  /*0230*/  FMUL R20, R20, R20 ;  /* 0x0000001414147220 */ /* 0x000fe20000400000 */
[----:B------:R-:W-:-:S02]  /*0240*/  FSEL R19, R19, -RZ, P3 ;  /* 0x800000ff13137208 */ /* 0x000fc40001800000 */
[----:B------:R-:W-:Y:S02]  /*0250*/  FSEL R17, R4, RZ, !P4 ;  /* 0x000000ff04117208 */ /* 0x000fe40006000000 */
[----:B------:R-:W-:Y:S01]  /*0260*/  FSEL R20, R20, -RZ, P3 ;  /* 0x800000ff14147208 */ /* 0x000fe20001800000 */
[----:B------:R-:W-:Y:S01]  /*0270*/  FADD R4, R8, R19 ;  /* 0x0000001308047221 */ /* 0x000fe20000000000 */
[----:B------:R-:W-:Y:S02]  /*0280*/  SEL R8, R9, RZ, !P4 ;  /* 0x000000ff09087207 */ /* 0x000fe40006000000 */
[----:B------:R-:W-:Y:S01]  /*0290*/  SEL R16, R5, RZ, P3 ;  /* 0x000000ff05107207 */ /* 0x000fe20001800000 */
[----:B------:R-:W-:Y:S01]  /*02a0*/  FADD R9, R17, R20 ;  /* 0x0000001411097221 */ /* 0x000fe20000000000 */
[C---:B------:R-:W-:Y:S02]  /*02b0*/  SHF.L.U32 R5, R8.reuse, 0x10, RZ ;  /* 0x0000001008057819 */ /* 0x040fe400000006ff */
[----:B------:R-:W-:-:S02]  /*02c0*/  PRMT R8, R8, 0x7632, R8 ;  /* 0x0000763208087816 */ /* 0x000fc40000000008 */
[C---:B------:R-:W-:Y:S02]  /*02d0*/  PRMT R17, R16.reuse, 0x7632, R17 ;  /* 0x0000763210117816 */ /* 0x040fe40000000011 */
[----:B------:R-:W-:Y:S02]  /*02e0*/  SHF.L.U32 R19, R16, 0x10, RZ ;  /* 0x0000001010137819 */ /* 0x000fe400000006ff */
[----:B------:R-:W-:Y:S02]  /*02f0*/  SEL R10, R10, RZ, !P4 ;  /* 0x000000ff0a0a7207 */ /* 0x000fe40006000000 */
[----:B------:R-:W-:Y:S02]  /*0300*/  SEL R6, R6, RZ, P3 ;  /* 0x000000ff06067207 */ /* 0x000fe40001800000 */
[----:B------:R-:W-:Y:S02]  /*0310*/  SHF.L.U32 R8, R8, 0x10, RZ ;  /* 0x0000001008087819 */ /* 0x000fe400000006ff */
[----:B------:R-:W-:Y:S01]  /*0320*/  SHF.L.U32 R17, R17, 0x10, RZ ;  /* 0x0000001011117819 */ /* 0x000fe200000006ff */
[----:B------:R-:W-:Y:S01]  /*0330*/  FMUL R5, R5, R5 ;  /* 0x0000000505057220 */ /* 0x000fe20000400000 */
[----:B------:R-:W-:Y:S01]  /*0340*/  FMUL R20, R19, R19 ;  /* 0x0000001313147220 */ /* 0x000fe20000400000 */
[----:B------:R-:W-:-:S02]  /*0350*/  SHF.L.U32 R16, R10, 0x10, RZ ;  /* 0x000000100a107819 */ /* 0x000fc400000006ff */
[----:B------:R-:W-:Y:S01]  /*0360*/  SHF.L.U32 R19, R6, 0x10, RZ ;  /* 0x0000001006137819 */ /* 0x000fe200000006ff */
[----:B------:R-:W-:Y:S01]  /*0370*/  FMUL R8, R8, R8 ;  /* 0x0000000808087220 */ /* 0x000fe20000400000 */
[----:B------:R-:W-:Y:S01]  /*0380*/  FMUL R17, R17, R17 ;  /* 0x0000001111117220 */ /* 0x000fe20000400000 */
[----:B------:R-:W-:Y:S01]  /*0390*/  FSEL R5, R5, RZ, !P4 ;  /* 0x000000ff05057208 */ /* 0x000fe20006000000 */
[----:B------:R-:W-:Y:S01]  /*03a0*/  FMUL R16, R16, R16 ;  /* 0x0000001010107220 */ /* 0x000fe20000400000 */
[----:B------:R-:W-:Y:S01]  /*03b0*/  FSEL R20, R20, -RZ, P3 ;  /* 0x800000ff14147208 */ /* 0x000fe20001800000 */
[----:B------:R-:W-:Y:S01]  /*03c0*/  FMUL R19, R19, R19 ;  /* 0x0000001313137220 */ /* 0x000fe20000400000 */
[----:B------:R-:W-:Y:S02]  /*03d0*/  FSEL R8, R8, RZ, !P4 ;  /* 0x000000ff08087208 */ /* 0x000fe40006000000 */
[----:B------:R-:W-:Y:S01]  /*03e0*/  FSEL R17, R17, -RZ, P3 ;  /* 0x800000ff11117208 */ /* 0x000fe20001800000 */
[----:B------:R-:W-:Y:S01]  /*03f0*/  FADD R20, R5, R20 ;  /* 0x0000001405147221 */ /* 0x000fe20000000000 */
[----:B------:R-:W-:Y:S01]  /*0400*/  FADD R9, R4, R9 ;  /* 0x0000000904097221 */ /* 0x000fe20000000000 */
[----:B------:R-:W-:-:S02]  /*0410*/  PRMT R10, R10, 0x7632, R10 ;  /* 0x000076320a0a7816 */ /* 0x000fc4000000000a */
[----:B------:R-:W-:Y:S02]  /*0420*/  PRMT R6, R6, 0x7632, R6 ;  /* 0x0000763206067816 */ /* 0x000fe40000000006 */
[----:B------:R-:W-:Y:S02]  /*0430*/  FSEL R5, R16, RZ, !P4 ;  /* 0x000000ff10057208 */ /* 0x000fe40006000000 */
[----:B------:R-:W-:Y:S01]  /*0440*/  FSEL R4, R19, -RZ, P3 ;  /* 0x800000ff13047208 */ /* 0x000fe20001800000 */
[----:B------:R-:W-:Y:S01]  /*0450*/  FADD R17, R8, R17 ;  /* 0x0000001108117221 */ /* 0x000fe20000000000 */
[----:B------:R-:W-:Y:S02]  /*0460*/  SEL R7, R7, RZ, P3 ;  /* 0x000000ff07077207 */ /* 0x000fe40001800000 */
[----:B------:R-:W-:Y:S02]  /*0470*/  SEL R11, R11, RZ, !P4 ;  /* 0x000000ff0b0b7207 */ /* 0x000fe40006000000 */
[----:B------:R-:W-:-:S02]  /*0480*/  SHF.L.U32 R10, R10, 0x10, RZ ;  /* 0x000000100a0a7819 */ /* 0x000fc400000006ff */
[----:B------:R-:W-:Y:S01]  /*0490*/  SHF.L.U32 R8, R6, 0x10, RZ ;  /* 0x0000001006087819 */ /* 0x000fe200000006ff */
[----:B------:R-:W-:Y:S01]  /*04a0*/  FADD R4, R5, R4 ;  /* 0x0000000405047221 */ /* 0x000fe20000000000 */
[----:B------:R-:W-:Y:S02]  /*04b0*/  PRMT R5, R11, 0x7632, R5 ;  /* 0x000076320b057816 */ /* 0x000fe40000000005 */
[----:B------:R-:W-:Y:S01]  /*04c0*/  PRMT R6, R7, 0x7632, R6 ;  /* 0x0000763207067816 */ /* 0x000fe20000000006 */
[----:B------:R-:W-:Y:S01]  /*04d0*/  FMUL R10, R10, R10 ;  /* 0x0000000a0a0a7220 */ /* 0x000fe20000400000 */
[----:B------:R-:W-:Y:S01]  /*04e0*/  SHF.L.U32 R11, R11, 0x10, RZ ;  /* 0x000000100b0b7819 */ /* 0x000fe200000006ff */
[----:B------:R-:W-:Y:S01]  /*04f0*/  FMUL R8, R8, R8 ;  /* 0x0000000808087220 */ /* 0x000fe20000400000 */
[----:B------:R-:W-:Y:S01]  /*0500*/  SHF.L.U32 R7, R7, 0x10, RZ ;  /* 0x0000001007077819 */ /* 0x000fe200000006ff */
[----:B------:R-:W-:Y:S01]  /*0510*/  FADD R20, R20, R9 ;  /* 0x0000000914147221 */ /* 0x000fe20000000000 */
[----:B------:R-:W-:Y:S01]  /*0520*/  SHF.L.U32 R5, R5, 0x10, RZ ;  /* 0x0000001005057819 */ /* 0x000fe200000006ff */
[----:B------:R-:W-:Y:S01]  /*0530*/  FMUL R11, R11, R11 ;  /* 0x0000000b0b0b7220 */ /* 0x000fe20000400000 */
[----:B------:R-:W-:Y:S01]  /*0540*/  SHF.L.U32 R6, R6, 0x10, RZ ;  /* 0x0000001006067819 */ /* 0x000fe200000006ff */
[----:B------:R-:W-:Y:S01]  /*0550*/  FMUL R7, R7, R7 ;  /* 0x0000000707077220 */ /* 0x000fe20000400000 */
[----:B------:R-:W-:Y:S01]  /*0560*/  FSEL R9, R10, RZ, !P4 ;  /* 0x000000ff0a097208 */ /* 0x000fe20006000000 */
[----:B------:R-:W-:Y:S01]  /*0570*/  FADD R17, R17, R20 ;  /* 0x0000001411117221 */ /* 0x000fe20000000000 */
[----:B------:R-:W-:Y:S01]  /*0580*/  FSEL R8, R8, -RZ, P3 ;  /* 0x800000ff08087208 */ /* 0x000fe20001800000 */
[----:B------:R-:W-:Y:S01]  /*0590*/  FMUL R5, R5, R5 ;  /* 0x0000000505057220 */ /* 0x000fe20000400000 */
[----:B------:R-:W-:Y:S01]  /*05a0*/  FMUL R6, R6, R6 ;  /* 0x0000000606067220 */ /* 0x000fe20000400000 */
[----:B------:R-:W-:Y:S01]  /*05b0*/  FSEL R10, R11, RZ, !P4 ;  /* 0x000000ff0b0a7208 */ /* 0x000fe20006000000 */
[----:B------:R-:W-:Y:S01]  /*05c0*/  FADD R17, R4, R17 ;  /* 0x0000001104117221 */ /* 0x000fe20000000000 */
[----:B------:R-:W-:Y:S01]  /*05d0*/  FSEL R7, R7, -RZ, P3 ;  /* 0x800000ff07077208 */ /* 0x000fe20001800000 */
[----:B------:R-:W-:Y:S01]  /*05e0*/  FADD R8, R9, R8 ;  /* 0x0000000809087221 */ /* 0x000fe20000000000 */
[----:B------:R-:W-:-:S02]  /*05f0*/  FSEL R5, R5, RZ, !P4 ;  /* 0x000000ff05057208 */ /* 0x000fc40006000000 */
[----:B------:R-:W-:Y:S01]  /*0600*/  FSEL R6, R6, -RZ, P3 ;  /* 0x800000ff06067208 */ /* 0x000fe20001800000 */
[----:B------:R-:W-:Y:S01]  /*0610*/  FADD R7, R10, R7 ;  /* 0x000000070a077221 */ /* 0x000fe20000000000 */
[----:B------:R-:W-:-:S03]  /*0620*/  FADD R8, R8, R17 ;  /* 0x0000001108087221 */ /* 0x000fc60000000000 */
[----:B------:R-:W-:Y:S01]  /*0630*/  FADD R6, R5, R6 ;  /* 0x0000000605067221 */ /* 0x000fe20000000000 */
[----:B------:R-:W-:-:S04]  /*0640*/  FADD R7, R7, R8 ;  /* 0x0000000807077221 */ /* 0x000fc80000000000 */
[----:B------:R-:W-:-:S05]  /*0650*/  FADD R6, R6, R7 ;  /* 0x0000000706067221 */ /* 0x000fca0000000000 */
[----:B------:R-:W0:Y:S02]  /*0660*/  SHFL.BFLY PT, R5, R6, 0x10, 0x1f ;  /* 0x0e001f0006057f89 */ /* 0x000e2400000e0000 */
[----:B0-----:R-:W-:-:S05]  /*0670*/  FADD R5, R6, R5 ;  /* 0x0000000506057221 */ /* 0x001fca0000000000 */
[----:B------:R-:W0:Y:S02]  /*0680*/  SHFL.BFLY PT, R4, R5, 0x8, 0x1f ;  /* 0x0d001f0005047f89 */ /* 0x000e2400000e0000 */
[----:B0-----:R-:W-:-:S05]  /*0690*/  FADD R4, R5, R4 ;  /* 0x0000000405047221 */ /* 0x001fca0000000000 */
[----:B------:R-:W0:Y:S02]  /*06a0*/  SHFL.BFLY PT, R7, R4, 0x4, 0x1f ;  /* 0x0c801f0004077f89 */ /* 0x000e2400000e0000 */
[----:B0-----:R-:W-:-:S05]  /*06b0*/  FADD R7, R4, R7 ;  /* 0x0000000704077221 */ /* 0x001fca0000000000 */
[----:B------:R-:W0:Y:S02]  /*06c0*/  SHFL.BFLY PT, R8, R7, 0x2, 0x1f ;  /* 0x0c401f0007087f89 */ /* 0x000e2400000e0000 */
[----:B0-----:R-:W-:-:S05]  /*06d0*/  FADD R8, R7, R8 ;  /* 0x0000000807087221 */ /* 0x001fca0000000000 */
[----:B------:R-:W0:Y:S01]  /*06e0*/  SHFL.BFLY PT, R9, R8, 0x1, 0x1f ;  /* 0x0c201f0008097f89 */ /* 0x000e2200000e0000 */
[----:B------:R-:W-:-:S04]  /*06f0*/  SHF.R.U32.HI R10, RZ, 0x3, R14 ;  /* 0x00000003ff0a7819 */ /* 0x000fc8000001160e */
[----:B------:R-:W-:Y:S01]  /*0700*/  LOP3.LUT R10, R10, 0x1c, RZ, 0xc0, !PT ;  /* 0x0000001c0a0a7812 */ /* 0x000fe200078ec0ff */
[----:B0-----:R-:W-:-:S05]  /*0710*/  FADD R9, R8, R9 ;  /* 0x0000000908097221 */ /* 0x001fca0000000000 */
[----:B------:R-:W-:Y:S04]  /*0720*/  @!P2 STS [R10], R9 ;  /* 0x000000090a00a388 */ /* 0x000fe80000000800 */
[----:B------:R-:W-:Y:S06]  /*0730*/  BAR.SYNC 0x0 ;  /* 0x0000000000007b1d */ /* 0x000fec0000000000 */
[----:B------:R-:W0:Y:S04]  /*0740*/  @!P1 LDS R15, [R14.X4] ;  /* 0x000000000e0f9984 */ /* 0x000e280000004800 */
[----:B0-----:R-:W0:Y:S02]  /*0750*/  SHFL.BFLY PT, R4, R15, 0x4, 0x1f ;  /* 0x0c801f000f047f89 */ /* 0x001e2400000e0000 */
[----:B0-----:R-:W-:-:S05]  /*0760*/  FADD R4, R15, R4 ;  /* 0x000000040f047221 */ /* 0x001fca0000000000 */
[----:B------:R-:W0:Y:S01]  /*0770*/  SHFL.BFLY PT, R5, R4, 0x2, 0x1f ;  /* 0x0c401f0004057f89 */ /* 0x000e2200000e0000 */
[----:B------:R-:W-:Y:S01]  /*0780*/  LOP3.LUT P0, RZ, R14, 0x7, RZ, 0xc0, !PT ;  /* 0x000000070eff7812 */ /* 0x000fe2000780c0ff */
[----:B0-----:R-:W-:-:S05]  /*0790*/  FADD R5, R4, R5 ;  /* 0x0000000504057221 */ /* 0x001fca0000000000 */
[----:B------:R-:W0:Y:S01]  /*07a0*/  SHFL.BFLY PT, R6, R5, 0x1, 0x1f ;  /* 0x0c201f0005067f89 */ /* 0x000e2200000e0000 */
[----:B------:R-:W-:Y:S01]  /*07b0*/  ISETP.LT.AND P0, PT, R14, 0x8, !P0 ;  /* 0x000000080e00780c */ /* 0x000fe20004701270 */
[----:B0-----:R-:W-:-:S12]  /*07c0*/  FADD R7, R5, R6 ;  /* 0x0000000605077221 */ /* 0x001fd80000000000 */
[----:B------:R-:W-:Y:S04]  /*07d0*/  @P0 STS [R14.X4], R7 ;  /* 0x000000070e000388 */ /* 0x000fe80000004800 */
[----:B------:R-:W-:Y:S06]  /*07e0*/  BAR.SYNC 0x0 ;  /* 0x0000000000007b1d */ /* 0x000fec0000000000 */
[----:B------:R-:W0:Y:S04]  /*07f0*/  LDS R24, [RZ] ;  /* 0x00000000ff187984 */ /* 0x000e280000000800 */
[----:B------:R-:W-:Y:S06]  /*0800*/  BAR.SYNC 0x0 ;  /* 0x0000000000007b1d */ /* 0x000fec0000000000 */
[----:B0-----:R-:W-:Y:S04]  /*0810*/  STS [RZ], R24 ;  /* 0x00000018ff007388 */ /* 0x001fe80000000800 */
[----:B------:R-:W-:Y:S06]  /*0820*/  BAR.SYNC 0x0 ;  /* 0x0000000000007b1d */ /* 0x000fec0000000000 */
[----:B------:R-:W0:Y:S01]  /*0830*/  LDS R4, [RZ] ;  /* 0x00000000ff047984 */ /* 0x000e220000000800 */
[----:B------:R-:W-:-:S02]  /*0840*/  MOV R25, 0x39e38e39 ;  /* 0x39e38e3900197802 */ /* 0x000fc40000000f00 */
[----:B------:R-:W-:Y:S02]  /*0850*/  ISETP.EQ.AND P6, PT, R18, RZ, !P4 ;  /* 0x000000ff1200720c */ /* 0x000fe400067c2270 */
[----:B------:R-:W-:Y:S01]  /*0860*/  MOV R29, 0x4 ;  /* 0x00000004001d7802 */ /* 0x000fe20000000f00 */
[----:B------:R-:W-:-:S04]  /*0870*/  CS2R R6, SRZ ;  /* 0x0000000000067805 */ /* 0x000fc8000001ff00 */
[-C--:B------:R-:W-:Y:S01]  /*0880*/  IMAD.WIDE R14, R2, R29.reuse, c[0x0][0x160] ;  /* 0x00005800020e7625 */ /* 0x080fe200078e021d */
[----:B------:R-:W-:Y:S01]  /*0890*/  CS2R R16, SRZ ;  /* 0x0000000000107805 */ /* 0x000fe2000001ff00 */
[----:B------:R-:W-:Y:S02]  /*08a0*/  CS2R R18, SRZ ;  /* 0x0000000000127805 */ /* 0x000fe4000001ff00 */
[----:B------:R-:W-:Y:S01]  /*08b0*/  IMAD.WIDE R26, R0, R29, c[0x0][0x180] ;  /* 0x00006000001a7625 */ /* 0x000fe200078e021d */
[----:B0-----:R-:W-:-:S04]  /*08c0*/  FFMA R8, R4, R25, 9.9999997473787516356e-06 ;  /* 0x3727c5ac04087423 */ /* 0x001fc80000000019 */
[----:B------:R-:W0:Y:S01]  /*08d0*/  MUFU.RSQ R35, R8 ;  /* 0x0000000800237308 */ /* 0x000e220000001400 */
[----:B------:R-:W-:Y:S01]  /*08e0*/  CS2R R4, SRZ ;  /* 0x0000000000047805 */ /* 0x000fe2000001ff00 */
[----:B------:R-:W-:Y:S06]  /*08f0*/  BAR.SYNC 0x0 ;  /* 0x0000000000007b1d */ /* 0x000fec0000000000 */
[----:B------:R-:W-:Y:S01]  /*0900*/  IMAD.WIDE.U32 R32, R3, R29, c[0x0][0x178] ;  /* 0x00005e0003207625 */ /* 0x000fe200078e001d */
[----:B0-----:R0:W-:Y:S04]  /*0910*/  @P6 STG.E [R14.64], R35 ;  /* 0x000000230e006986 */ /* 0x0011e8000c101904 */
[----:B------:R0:W2:Y:S01]  /*0920*/  @!P4 LDG.E.EL.128 R4, [R12.64] ;  /* 0x000000040c04c981 */ /* 0x0000a2000c2e1d00 */
[----:B------:R-:W-:-:S03]  /*0930*/  IADD3 R30, R0, 0x4, RZ ;  /* 0x00000004001e7810 */ /* 0x000fc60007ffe0ff */
[----:B------:R1:W3:Y:S04]  /*0940*/  @!P4 LDG.E.EL.128 R16, [R26.64] ;  /* 0x000000041a10c981 */ /* 0x0002e8000c2e1d00 */
[----:B------:R-:W4:Y:S01]  /*0950*/  LDG.E.EL.128 R20, [R32.64] ;  /* 0x0000000420147981 */ /* 0x000f22000c2e1d00 */
[----:B------:R-:W-:Y:S01]  /*0960*/  CS2R R8, SRZ ;  /* 0x0000000000087805 */ /* 0x000fe2000001ff00 */
[----:B------:R-:W-:Y:S01]  /*0970*/  CS2R R10, SRZ ;  /* 0x00000000000a7805 */ /* 0x000fe2000001ff00 */
[----:B------:R-:W-:Y:S01]  /*0980*/  IMAD.WIDE R30, R30, R29, c[0x0][0x180] ;  /* 0x000060001e1e7625 */ /* 0x000fe200078e021d */
[----:B0-----:R-:W5:Y:S04]  /*0990*/  LDG.E.EL.128 R12, [R32.64+0x10] ;  /* 0x00001004200c7981 */ /* 0x001f68000c2e1d00 */
[----:B------:R0:W5:Y:S01]  /*09a0*/  @!P4 LDG.E.EL.128 R8, [R30.64] ;  /* 0x000000041e08c981 */ /* 0x000162000c2e1d00 */
[----:B------:R-:W-:-:S06]  /*09b0*/  FFMA R0, R24, R25, 9.9999997473787516356e-06 ;  /* 0x3727c5ac18007423 */ /* 0x000fcc0000000019 */
[----:B------:R-:W0:Y:S01]  /*09c0*/  MUFU.RSQ R0, R0 ;  /* 0x0000000000007308 */ /* 0x000e220000001400 */
[----:B--2---:R-:W-:Y:S02]  /*09d0*/  SEL R24, R4, RZ, !P4 ;  /* 0x000000ff04187207 */ /* 0x004fe40006000000 */
[----:B------:R-:W-:Y:S02]  /*09e0*/  SEL R5, R5, RZ, !P4 ;  /* 0x000000ff05057207 */ /* 0x000fe40006000000 */
[C---:B-1----:R-:W-:Y:S02]  /*09f0*/  SHF.L.U32 R27, R24.reuse, 0x10, RZ ;  /* 0x00000010181b7819 */ /* 0x042fe400000006ff */
[----:B------:R-:W-:Y:S02]  /*0a00*/  PRMT R24, R24, 0x7632, R24 ;  /* 0x0000763218187816 */ /* 0x000fe40000000018 */
[----:B---3--:R-:W-:Y:S01]  /*0a10*/  SEL R35, R16, RZ, !P4 ;  /* 0x000000ff10237207 */ /* 0x008fe20006000000 */
[----:B----4-:R-:W-:Y:S01]  /*0a20*/  FADD R16, R23, 1 ;  /* 0x3f80000017107421 */ /* 0x010fe20000000000 */
[----:B0-----:R-:W-:Y:S01]  /*0a30*/  SEL R31, R6, RZ, !P4 ;  /* 0x000000ff061f7207 */ /* 0x001fe20006000000 */
[----:B------:R-:W-:Y:S01]  /*0a40*/  FADD R25, R20, 1 ;  /* 0x3f80000014197421 */ /* 0x000fe20000000000 */
[----:B------:R-:W-:Y:S01]  /*0a50*/  FMUL R30, R0, R27 ;  /* 0x0000001b001e7220 */ /* 0x000fe20000400000 */
[----:B------:R-:W-:-:S02]  /*0a60*/  PRMT R6, R5, 0x7632, R6 ;  /* 0x0000763205067816 */ /* 0x000fc40000000006 */
[----:B------:R-:W-:Y:S02]  /*0a70*/  SHF.L.U32 R23, R5, 0x10, RZ ;  /* 0x0000001005177819 */ /* 0x000fe400000006ff */
[----:B------:R-:W-:Y:S01]  /*0a80*/  SHF.L.U32 R5, R24, 0x10, RZ ;  /* 0x0000001018057819 */ /* 0x000fe200000006ff */
[----:B------:R-:W-:Y:S01]  /*0a90*/  FFMA R30, R30, R25, R35 ;  /* 0x000000191e1e7223 */ /* 0x000fe20000000023 */
[----:B------:R-:W-:Y:S01]  /*0aa0*/  SEL R17, R17, RZ, !P4 ;  /* 0x000000ff11117207 */ /* 0x000fe20006000000 */
[----:B------:R-:W-:Y:S01]  /*0ab0*/  FADD R4, R21, 1 ;  /* 0x3f80000015047421 */ /* 0x000fe20000000000 */
[----:B------:R-:W-:Y:S01]  /*0ac0*/  SHF.L.U32 R25, R6, 0x10, RZ ;  /* 0x0000001006197819 */ /* 0x000fe200000006ff */
[----:B------:R-:W-:Y:S01]  /*0ad0*/  FMUL R6, R0, R5 ;  /* 0x0000000500067220 */ /* 0x000fe20000400000 */
[----:B------:R-:W-:Y:S01]  /*0ae0*/  IMAD.U32 R27, R31, 0x10000, RZ ;  /* 0x000100001f1b7824 */ /* 0x000fe200078e00ff */
[----:B-----5:R-:W-:Y:S01]  /*0af0*/  SEL R8, R8, RZ, !P4 ;  /* 0x000000ff08087207 */ /* 0x020fe20006000000 */
[----:B------:R-:W-:Y:S01]  /*0b00*/  FADD R20, R12, 1 ;  /* 0x3f8000000c147421 */ /* 0x000fe20000000000 */
[----:B------:R-:W-:Y:S01]  /*0b10*/  FFMA R35, R6, R4, R17 ;  /* 0x0000000406237223 */ /* 0x000fe20000000011 */
[----:B------:R-:W-:Y:S01]  /*0b20*/  FMUL R5, R0, R27 ;  /* 0x0000001b00057220 */ /* 0x000fe20000400000 */
[----:B------:R-:W-:Y:S01]  /*0b30*/  IMAD R6, R2, 0x900, R3 ;  /* 0x0000090002067824 */ /* 0x000fe200078e0203 */
[----:B------:R-:W-:Y:S01]  /*0b40*/  SEL R18, R18, RZ, !P4 ;  /* 0x000000ff12127207 */ /* 0x000fe20006000000 */
[----:B------:R-:W-:Y:S01]  /*0b50*/  FADD R21, R22, 1 ;  /* 0x3f80000016157421 */ /* 0x000fe20000000000 */
[----:B------:R-:W-:Y:S01]  /*0b60*/  SEL R19, R19, RZ, !P4 ;  /* 0x000000ff13137207 */ /* 0x000fe20006000000 */
[C---:B------:R-:W-:Y:S01]  /*0b70*/  FMUL R23, R0.reuse, R23 ;  /* 0x0000001700177220 */ /* 0x040fe20000400000 */
[----:B------:R-:W-:Y:S01]  /*0b80*/  FMUL R12, R0, R25 ;  /* 0x00000019000c7220 */ /* 0x000fe20000400000 */
[----:B------:R-:W-:Y:S01]  /*0b90*/  FFMA R8, R5, R20, R8 ;  /* 0x0000001405087223 */ /* 0x000fe20000000008 */
[----:B------:R-:W-:-:S02]  /*0ba0*/  MOV R5, 0x2 ;  /* 0x0000000200057802 */ /* 0x000fc40000000f00 */
[----:B------:R-:W-:Y:S01]  /*0bb0*/  IADD3 R36, R6, 0x800, RZ ;  /* 0x0000080006247810 */ /* 0x000fe20007ffe0ff */
[----:B------:R-:W-:Y:S01]  /*0bc0*/  FFMA R34, R23, R21, R18 ;  /* 0x0000001517227223 */ /* 0x000fe20000000012 */
[----:B------:R-:W-:Y:S02]  /*0bd0*/  FFMA R12, R12, R16, R19 ;  /* 0x000000100c0c7223 */ /* 0x000fe40000000013 */
[----:B------:R-:W-:Y:S01]  /*0be0*/  CS2R R16, SRZ ;  /* 0x0000000000107805 */ /* 0x000fe2000001ff00 */
[----:B------:R-:W-:Y:S01]  /*0bf0*/  CS2R R18, SRZ ;  /* 0x0000000000127805 */ /* 0x000fe2000001ff00 */
[C---:B------:R-:W-:Y:S01]  /*0c00*/  IMAD.WIDE R4, R36.reuse, R5, c[0x0][0x170] ;  /* 0x00005c0024047625 */ /* 0x040fe200078e0205 */
[----:B------:R-:W-:Y:S01]  /*0c10*/  CS2R R24, SRZ ;  /* 0x0000000000187805 */ /* 0x000fe2000001ff00 */
[----:B------:R-:W-:Y:S01]  /*0c20*/  CS2R R26, SRZ ;  /* 0x00000000001a7805 */ /* 0x000fe2000001ff00 */
[----:B------:R-:W-:Y:S02]  /*0c30*/  CS2R R20, SRZ ;  /* 0x0000000000147805 */ /* 0x000fe4000001ff00 */
[----:B------:R0:W2:Y:S01]  /*0c40*/  @P3 LDG.E.EL.128 R16, [R4.64] ;  /* 0x0000000404103981 */ /* 0x0000a2000c2e1d00 */
[----:B------:R-:W-:Y:S01]  /*0c50*/  CS2R R22, SRZ ;  /* 0x0000000000167805 */ /* 0x000fe2000001ff00 */
[----:B------:R-:W-:-:S02]  /*0c60*/  IMAD.WIDE R36, R36, R29, c[0x0][0x180] ;  /* 0x0000600024247625 */ /* 0x000fc400078e021d */
[----:B------:R-:W3:Y:S04]  /*0c70*/  @!P5 LDG.E.EL.128 R24, [R32.64+0x2000] ;  /* 0x002000042018d981 */ /* 0x000ee8000c2e1d00 */
[----:B------:R1:W4:Y:S01]  /*0c80*/  @P3 LDG.E.EL.128 R20, [R36.64] ;  /* 0x0000000424143981 */ /* 0x000322000c2e1d00 */
[----:B------:R-:W-:Y:S02]  /*0c90*/  SEL R10, R10, RZ, !P4 ;  /* 0x000000ff0a0a7207 */ /* 0x000fe40006000000 */
[----:B-1----:R-:W-:-:S04]  /*0ca0*/  SEL R36, R7, RZ, !P4 ;  /* 0x000000ff07247207 */ /* 0x002fc80006000000 */
[----:B------:R-:W-:Y:S01]  /*0cb0*/  SHF.L.U32 R7, R36, 0x10, RZ ;  /* 0x0000001024077819 */ /* 0x000fe200000006ff */
[----:B------:R-:W-:-:S04]  /*0cc0*/  FADD R14, R14, 1 ;  /* 0x3f8000000e0e7421 */ /* 0x000fc80000000000 */
[----:B0-----:R-:W-:-:S04]  /*0cd0*/  FMUL R5, R0, R7 ;  /* 0x0000000700057220 */ /* 0x001fc80000400000 */
[----:B------:R-:W-:Y:S01]  /*0ce0*/  FFMA R10, R5, R14, R10 ;  /* 0x0000000e050a7223 */ /* 0x000fe2000000000a */
[----:B--2---:R-:W-:Y:S02]  /*0cf0*/  SEL R16, R16, RZ, P3 ;  /* 0x000000ff10107207 */ /* 0x004fe40001800000 */
[----:B---3--:R-:W-:Y:S02]  /*0d00*/  SEL R5, R24, RZ, !P5 ;  /* 0x000000ff18057207 */ /* 0x008fe40006800000 */
[----:B------:R-:W-:Y:S02]  /*0d10*/  SHF.L.U32 R7, R16, 0x10, RZ ;  /* 0x0000001010077819 */ /* 0x000fe400000006ff */
[----:B----4-:R-:W-:Y:S01]  /*0d20*/  SEL R37, R20, RZ, P3 ;  /* 0x000000ff14257207 */ /* 0x010fe20001800000 */
[----:B------:R-:W-:Y:S01]  /*0d30*/  FADD R5, R5, 1 ;  /* 0x3f80000005057421 */ /* 0x000fe20000000000 */
[----:B------:R-:W-:Y:S01]  /*0d40*/  SEL R17, R17, RZ, P3 ;  /* 0x000000ff11117207 */ /* 0x000fe20001800000 */
[----:B------:R-:W-:Y:S01]  /*0d50*/  FMUL R14, R0, R7 ;  /* 0x00000007000e7220 */ /* 0x000fe20000400000 */
[----:B------:R-:W-:-:S02]  /*0d60*/  PRMT R16, R16, 0x7632, R16 ;  /* 0x0000763210107816 */ /* 0x000fc40000000010 */
[----:B------:R-:W-:Y:S01]  /*0d70*/  SHF.L.U32 R7, R17, 0x10, RZ ;  /* 0x0000001011077819 */ /* 0x000fe200000006ff */
[----:B------:R-:W-:Y:S01]  /*0d80*/  FFMA R14, R14, R5, R37 ;  /* 0x000000050e0e7223 */ /* 0x000fe20000000025 */
[----:B------:R-:W-:Y:S02]  /*0d90*/  SEL R5, R26, RZ, !P5 ;  /* 0x000000ff1a057207 */ /* 0x000fe40006800000 */
[----:B------:R-:W-:Y:S01]  /*0da0*/  SEL R37, R22, RZ, P3 ;  /* 0x000000ff16257207 */ /* 0x000fe20001800000 */
[----:B------:R-:W-:Y:S01]  /*0db0*/  FMUL R24, R0, R7 ;  /* 0x0000000700187220 */ /* 0x000fe20000400000 */
[----:B------:R-:W-:Y:S01]  /*0dc0*/  SEL R25, R25, RZ, !P5 ;  /* 0x000000ff19197207 */ /* 0x000fe20006800000 */
[----:B------:R-:W-:Y:S01]  /*0dd0*/  FADD R5, R5, 1 ;  /* 0x3f80000005057421 */ /* 0x000fe20000000000 */
[----:B------:R-:W-:Y:S02]  /*0de0*/  SHF.L.U32 R7, R16, 0x10, RZ ;  /* 0x0000001010077819 */ /* 0x000fe400000006ff */
[----:B------:R-:W-:Y:S01]  /*0df0*/  PRMT R17, R17, 0x7632, R17 ;  /* 0x0000763211117816 */ /* 0x000fe20000000011 */
[----:B------:R-:W-:Y:S01]  /*0e00*/  FFMA R24, R24, R5, R37 ;  /* 0x0000000518187223 */ /* 0x000fe20000000025 */
[----:B------:R-:W-:Y:S01]  /*0e10*/  SEL R21, R21, RZ, P3 ;  /* 0x000000ff15157207 */ /* 0x000fe20001800000 */
[----:B------:R-:W-:Y:S01]  /*0e20*/  FADD R5, R25, 1 ;  /* 0x3f80000019057421 */ /* 0x000fe20000000000 */
[----:B------:R-:W-:Y:S01]  /*0e30*/  FMUL R26, R0, R7 ;  /* 0x00000007001a7220 */ /* 0x000fe20000400000 */
[----:B------:R-:W-:-:S02]  /*0e40*/  SEL R25, R27, RZ, !P5 ;  /* 0x000000ff1b197207 */ /* 0x000fc40006800000 */
[----:B------:R-:W-:Y:S02]  /*0e50*/  SHF.L.U32 R17, R17, 0x10, RZ ;  /* 0x0000001011117819 */ /* 0x000fe400000006ff */
[----:B------:R-:W-:Y:S01]  /*0e60*/  IADD3 R16, R6, 0x804, RZ ;  /* 0x0000080406107810 */ /* 0x000fe20007ffe0ff */
[----:B------:R-:W-:Y:S01]  /*0e70*/  FFMA R26, R26, R5, R21 ;  /* 0x000000051a1a7223 */ /* 0x000fe20000000015 */
[----:B------:R-:W-:Y:S01]  /*0e80*/  SEL R23, R23, RZ, P3 ;  /* 0x000000ff17177207 */ /* 0x000fe20001800000 */
[----:B------:R-:W-:Y:S01]  /*0e90*/  CS2R R4, SRZ ;  /* 0x0000000000047805 */ /* 0x000fe2000001ff00 */
[----:B------:R-:W-:Y:S01]  /*0ea0*/  CS2R R6, SRZ ;  /* 0x0000000000067805 */ /* 0x000fe2000001ff00 */
[----:B------:R-:W-:Y:S01]  /*0eb0*/  FADD R25, R25, 1 ;  /* 0x3f80000019197421 */ /* 0x000fe20000000000 */
[----:B------:R-:W-:Y:S01]  /*0ec0*/  FMUL R20, R0, R17 ;  /* 0x0000001100147220 */ /* 0x000fe20000400000 */
[----:B------:R-:W-:-:S03]  /*0ed0*/  IMAD.WIDE R16, R16, R29, c[0x0][0x180] ;  /* 0x0000600010107625 */ /* 0x000fc600078e021d */
[----:B------:R-:W-:Y:S02]  /*0ee0*/  FFMA R25, R20, R25, R23 ;  /* 0x0000001914197223 */ /* 0x000fe40000000017 */
[----:B------:R-:W-:Y:S01]  /*0ef0*/  CS2R R20, SRZ ;  /* 0x0000000000147805 */ /* 0x000fe2000001ff00 */
[----:B------:R-:W-:Y:S01]  /*0f00*/  CS2R R22, SRZ ;  /* 0x0000000000167805 */ /* 0x000fe2000001ff00 */
[----:B------:R0:W2:Y:S05]  /*0f10*/  @P3 LDG.E.EL.128 R4, [R16.64] ;  /* 0x0000000410043981 */ /* 0x0000aa000c2e1d00 */
[----:B------:R-:W3:Y:S01]  /*0f20*/  @!P5 LDG.E.EL.128 R20, [R32.64+0x2010] ;  /* 0x002010042014d981 */ /* 0x000ee2000c2e1d00 */
[----:B------:R-:W-:Y:S01]  /*0f30*/  FMUL R30, R30, R30 ;  /* 0x0000001e1e1e7220 */ /* 0x000fe20000400000 */
[----:B------:R-:W-:Y:S01]  /*0f40*/  FMUL R14, R14, R14 ;  /* 0x0000000e0e0e7220 */ /* 0x000fe20000400000 */
[----:B------:R-:W-:Y:S01]  /*0f50*/  FMUL R35, R35, R35 ;  /* 0x0000002323237220 */ /* 0x000fe20000400000 */
[----:B------:R-:W-:Y:S01]  /*0f60*/  FMUL R26, R26, R26 ;  /* 0x0000001a1a1a7220 */ /* 0x000fe20000400000 */
[----:B------:R-:W-:Y:S01]  /*0f70*/  FMUL R34, R34, R34 ;  /* 0x0000002222227220 */ /* 0x000fe20000400000 */
[----:B------:R-:W-:Y:S01]  /*0f80*/  FMUL R24, R24, R24 ;  /* 0x0000001818187220 */ /* 0x000fe20000400000 */
[----:B------:R-:W-:-:S02]  /*0f90*/  FSEL R27, R30, RZ, !P4 ;  /* 0x000000ff1e1b7208 */ /* 0x000fc40006000000 */
[----:B------:R-:W-:Y:S02]  /*0fa0*/  FSEL R14, R14, -RZ, P3 ;  /* 0x800000ff0e0e7208 */ /* 0x000fe40001800000 */
[----:B0-----:R-:W-:Y:S02]  /*0fb0*/  FSEL R16, R35, RZ, !P4 ;  /* 0x000000ff23107208 */ /* 0x001fe40006000000 */
[----:B------:R-:W-:Y:S01]  /*0fc0*/  FSEL R17, R26, -RZ, P3 ;  /* 0x800000ff1a117208 */ /* 0x000fe20001800000 */
[----:B------:R-:W-:Y:S01]  /*0fd0*/  FADD R26, R13, 1 ;  /* 0x3f8000000d1a7421 */ /* 0x000fe20000000000 */
[----:B------:R-:W-:Y:S01]  /*0fe0*/  FSEL R34, R34, RZ, !P4 ;  /* 0x000000ff22227208 */ /* 0x000fe20006000000 */
[----:B------:R-:W-:Y:S01]  /*0ff0*/  FADD R14, R27, R14 ;  /* 0x0000000e1b0e7221 */ /* 0x000fe20000000000 */
[----:B------:R-:W-:Y:S01]  /*1000*/  FSEL R13, R24, -RZ, P3 ;  /* 0x800000ff180d7208 */ /* 0x000fe20001800000 */
[----:B------:R-:W-:Y:S01]  /*1010*/  FADD R17, R16, R17 ;  /* 0x0000001110117221 */ /* 0x000fe20000000000 */
[----:B------:R-:W-:Y:S01]  /*1020*/  PRMT R36, R36, 0x7632, R36 ;  /* 0x0000763224247816 */ /* 0x000fe20000000024 */
[----:B------:R-:W-:Y:S01]  /*1030*/  FADD R16, R15, 1 ;  /* 0x3f8000000f107421 */ /* 0x000fe20000000000 */
[----:B------:R-:W-:Y:S01]  /*1040*/  FMUL R12, R12, R12 ;  /* 0x0000000c0c0c7220 */ /* 0x000fe20000400000 */
[----:B------:R-:W-:Y:S01]  /*1050*/  FMUL R25, R25, R25 ;  /* 0x0000001919197220 */ /* 0x000fe20000400000 */
[----:B------:R-:W-:Y:S01]  /*1060*/  SHF.L.U32 R15, R36, 0x10, RZ ;  /* 0x00000010240f7819 */ /* 0x000fe200000006ff */
[----:B------:R-:W-:Y:S01]  /*1070*/  FADD R13, R34, R13 ;  /* 0x0000000d220d7221 */ /* 0x000fe20000000000 */
[----:B------:R-:W-:Y:S01]  /*1080*/  FADD R14, R17, R14 ;  /* 0x0000000e110e7221 */ /* 0x000fe20000000000 */
[----:B------:R-:W-:-:S02]  /*1090*/  SEL R18, R18, RZ, P3 ;  /* 0x000000ff12127207 */ /* 0x000fc40001800000 */
[----:B------:R-:W-:Y:S01]  /*10a0*/  SEL R11, R11, RZ, !P4 ;  /* 0x000000ff0b0b7207 */ /* 0x000fe20006000000 */
[----:B------:R-:W-:Y:S01]  /*10b0*/  FADD R14, R13, R14 ;  /* 0x0000000e0d0e7221 */ /* 0x000fe20000000000 */
[----:B------:R-:W-:Y:S01]  /*10c0*/  FSEL R30, R12, RZ, !P4 ;  /* 0x000000ff0c1e7208 */ /* 0x000fe20006000000 */
[----:B------:R-:W-:Y:S01]  /*10d0*/  FMUL R12, R0, R15 ;  /* 0x0000000f000c7220 */ /* 0x000fe20000400000 */
[----:B------:R-:W-:Y:S02]  /*10e0*/  FSEL R25, R25, -RZ, P3 ;  /* 0x800000ff19197208 */ /* 0x000fe40001800000 */
[----:B------:R-:W-:Y:S01]  /*10f0*/  SHF.L.U32 R15, R18, 0x10, RZ ;  /* 0x00000010120f7819 */ /* 0x000fe200000006ff */
[----:B------:R-:W-:Y:S02]  /*1100*/  FFMA R11, R12, R16, R11 ;  /* 0x000000100c0b7223 */ /* 0x000fe4000000000b */
[----:B------:R-:W-:Y:S01]  /*1110*/  FADD R25, R30, R25 ;  /* 0x000000191e197221 */ /* 0x000fe20000000000 */
[----:B------:R-:W-:-:S03]  /*1120*/  PRMT R31, R31, 0x7632, R31 ;  /* 0x000076321f1f7816 */ /* 0x000fc6000000001f */
[----:B------:R-:W-:Y:S01]  /*1130*/  FADD R12, R25, R14 ;  /* 0x0000000e190c7221 */ /* 0x000fe20000000000 */
[----:B------:R-:W-:Y:S02]  /*1140*/  SHF.L.U32 R31, R31, 0x10, RZ ;  /* 0x000000101f1f7819 */ /* 0x000fe400000006ff */
[----:B------:R-:W-:Y:S02]  /*1150*/  SEL R19, R19, RZ, P3 ;  /* 0x000000ff13137207 */ /* 0x000fe40001800000 */
[----:B------:R-:W-:Y:S01]  /*1160*/  SEL R9, R9, RZ, !P4 ;  /* 0x000000ff09097207 */ /* 0x000fe20006000000 */
[----:B------:R-:W-:Y:S01]  /*1170*/  FMUL R24, R0, R31 ;  /* 0x0000001f00187220 */ /* 0x000fe20000400000 */
[----:B------:R-:W-:-:S03]  /*1180*/  FMUL R8, R8, R8 ;  /* 0x0000000808087220 */ /* 0x000fc60000400000 */
[----:B------:R-:W-:-:S04]  /*1190*/  FFMA R9, R24, R26, R9 ;  /* 0x0000001a18097223 */ /* 0x000fc80000000009 */
[----:B------:R-:W-:Y:S01]  /*11a0*/  FMUL R9, R9, R9 ;  /* 0x0000000909097220 */ /* 0x000fe20000400000 */
[----:B------:R-:W-:Y:S01]  /*11b0*/  FMUL R10, R10, R10 ;  /* 0x0000000a0a0a7220 */ /* 0x000fe20000400000 */
[----:B------:R-:W-:-:S04]  /*11c0*/  FMUL R11, R11, R11 ;  /* 0x0000000b0b0b7220 */ /* 0x000fc80000400000 */
[----:B------:R-:W-:Y:S02]  /*11d0*/  FSEL R10, R10, RZ, !P4 ;  /* 0x000000ff0a0a7208 */ /* 0x000fe40006000000 */
[----:B------:R-:W-:Y:S02]  /*11e0*/  FSEL R11, R11, RZ, !P4 ;  /* 0x000000ff0b0b7208 */ /* 0x000fe40006000000 */
[----:B--2---:R-:W-:Y:S02]  /*11f0*/  SEL R13, R4, RZ, P3 ;  /* 0x000000ff040d7207 */ /* 0x004fe40001800000 */
[----:B------:R-:W-:Y:S02]  /*1200*/  PRMT R4, R18, 0x7632, R4 ;  /* 0x0000763212047816 */ /* 0x000fe40000000004 */
[----:B---3--:R-:W-:Y:S02]  /*1210*/  SEL R16, R20, RZ, !P5 ;  /* 0x000000ff14107207 */ /* 0x008fe40006800000 */
[----:B------:R-:W-:-:S02]  /*1220*/  SEL R21, R21, RZ, !P5 ;  /* 0x000000ff15157207 */ /* 0x000fc40006800000 */
[----:B------:R-:W-:Y:S01]  /*1230*/  SHF.L.U32 R17, R4, 0x10, RZ ;  /* 0x0000001004117819 */ /* 0x000fe200000006ff */
[----:B------:R-:W-:Y:S01]  /*1240*/  FMUL R4, R0, R15 ;  /* 0x0000000f00047220 */ /* 0x000fe20000400000 */
[----:B------:R-:W-:Y:S01]  /*1250*/  SEL R5, R5, RZ, P3 ;  /* 0x000000ff05057207 */ /* 0x000fe20001800000 */
[----:B------:R-:W-:Y:S01]  /*1260*/  FADD R16, R16, 1 ;  /* 0x3f80000010107421 */ /* 0x000fe20000000000 */
[----:B------:R-:W-:Y:S01]  /*1270*/  FADD R15, R21, 1 ;  /* 0x3f800000150f7421 */ /* 0x000fe20000000000 */
[----:B------:R-:W-:Y:S01]  /*1280*/  FMUL R14, R0, R17 ;  /* 0x00000011000e7220 */ /* 0x000fe20000400000 */
[----:B------:R-:W-:Y:S01]  /*1290*/  SEL R22, R22, RZ, !P5 ;  /* 0x000000ff16167207 */ /* 0x000fe20006800000 */
[----:B------:R-:W-:Y:S01]  /*12a0*/  FFMA R16, R4, R16, R13 ;  /* 0x0000001004107223 */ /* 0x000fe2000000000d */
[C---:B------:R-:W-:Y:S01]  /*12b0*/  PRMT R4, R19.reuse, 0x7632, R4 ;  /* 0x0000763213047816 */ /* 0x040fe20000000004 */
[----:B------:R-:W-:Y:S01]  /*12c0*/  FFMA R15, R14, R15, R5 ;  /* 0x0000000f0e0f7223 */ /* 0x000fe20000000005 */
[----:B------:R-:W-:Y:S01]  /*12d0*/  SHF.L.U32 R5, R19, 0x10, RZ ;  /* 0x0000001013057819 */ /* 0x000fe200000006ff */
[----:B------:R-:W-:Y:S01]  /*12e0*/  FMUL R16, R16, R16 ;  /* 0x0000001010107220 */ /* 0x000fe20000400000 */
[----:B------:R-:W-:Y:S01]  /*12f0*/  SEL R6, R6, RZ, P3 ;  /* 0x000000ff06067207 */ /* 0x000fe20001800000 */
[----:B------:R-:W-:Y:S01]  /*1300*/  FADD R14, R22, 1 ;  /* 0x3f800000160e7421 */ /* 0x000fe20000000000 */
[----:B------:R-:W-:Y:S01]  /*1310*/  SEL R23, R23, RZ, !P5 ;  /* 0x000000ff17177207 */ /* 0x000fe20006800000 */
[----:B------:R-:W-:Y:S01]  /*1320*/  FMUL R5, R0, R5 ;  /* 0x0000000500057220 */ /* 0x000fe20000400000 */
[----:B------:R-:W-:Y:S01]  /*1330*/  SHF.L.U32 R17, R4, 0x10, RZ ;  /* 0x0000001004117819 */ /* 0x000fe200000006ff */
[----:B------:R-:W-:Y:S01]  /*1340*/  FMUL R15, R15, R15 ;  /* 0x0000000f0f0f7220 */ /* 0x000fe20000400000 */
[----:B------:R-:W-:Y:S01]  /*1350*/  SEL R7, R7, RZ, P3 ;  /* 0x000000ff07077207 */ /* 0x000fe20001800000 */
[----:B------:R-:W-:Y:S01]  /*1360*/  FADD R13, R23, 1 ;  /* 0x3f800000170d7421 */ /* 0x000fe20000000000 */
[----:B------:R-:W-:Y:S01]  /*1370*/  FFMA R5, R5, R14, R6 ;  /* 0x0000000e05057223 */ /* 0x000fe20000000006 */
[----:B------:R-:W-:Y:S01]  /*1380*/  FMUL R4, R0, R17 ;  /* 0x0000001100047220 */ /* 0x000fe20000400000 */
[----:B------:R-:W-:-:S02]  /*1390*/  FSEL R17, R8, RZ, !P4 ;  /* 0x000000ff08117208 */ /* 0x000fc40006000000 */
[----:B------:R-:W-:Y:S01]  /*13a0*/  FSEL R16, R16, -RZ, P3 ;  /* 0x800000ff10107208 */ /* 0x000fe20001800000 */
[----:B------:R-:W-:Y:S01]  /*13b0*/  FFMA R4, R4, R13, R7 ;  /* 0x0000000d04047223 */ /* 0x000fe20000000007 */
[----:B------:R-:W-:Y:S01]  /*13c0*/  FMUL R5, R5, R5 ;  /* 0x0000000505057220 */ /* 0x000fe20000400000 */
[----:B------:R-:W-:Y:S02]  /*13d0*/  FSEL R6, R9, RZ, !P4 ;  /* 0x000000ff09067208 */ /* 0x000fe40006000000 */
[----:B------:R-:W-:Y:S01]  /*13e0*/  FSEL R15, R15, -RZ, P3 ;  /* 0x800000ff0f0f7208 */ /* 0x000fe20001800000 */
[----:B------:R-:W-:Y:S01]  /*13f0*/  FADD R7, R17, R16 ;  /* 0x0000001011077221 */ /* 0x000fe20000000000 */
[----:B------:R-:W-:Y:S01]  /*1400*/  FMUL R4, R4, R4 ;  /* 0x0000000404047220 */ /* 0x000fe20000400000 */
[----:B------:R-:W-:Y:S02]  /*1410*/  FSEL R5, R5, -RZ, P3 ;  /* 0x800000ff05057208 */ /* 0x000fe40001800000 */
[----:B------:R-:W-:Y:S01]  /*1420*/  FADD R15, R6, R15 ;  /* 0x0000000f060f7221 */ /* 0x000fe20000000000 */
[----:B------:R-:W-:Y:S01]  /*1430*/  FADD R12, R7, R12 ;  /* 0x0000000c070c7221 */ /* 0x000fe20000000000 */
[----:B------:R-:W-:Y:S01]  /*1440*/  FSEL R4, R4, -RZ, P3 ;  /* 0x800000ff04047208 */ /* 0x000fe20001800000 */
[----:B------:R-:W-:-:S02]  /*1450*/  FADD R5, R10, R5 ;  /* 0x000000050a057221 */ /* 0x000fc40000000000 */
[----:B------:R-:W-:Y:S02]  /*1460*/  FADD R12, R15, R12 ;  /* 0x0000000c0f0c7221 */ /* 0x000fe40000000000 */
[----:B------:R-:W-:Y:S02]  /*1470*/  FADD R4, R11, R4 ;  /* 0x000000040b047221 */ /* 0x000fe40000000000 */
        /* <DEDUP_REMOVED lines=8> */
[----:B------:R-:W0:Y:S04]  /*1500*/  SHFL.BFLY PT, R8, R7, 0x2, 0x1f ;  /* 0x0c401f0007087f89 */ /* 0x000e2800000e0000 */
[----:B------:R-:W1:Y:S01]  /*1510*/  S2R R10, SR_TID.X ;  /* 0x00000000000a7919 */ /* 0x000e620000002100 */
[----:B0-----:R-:W-:-:S05]  /*1520*/  FADD R8, R7, R8 ;  /* 0x0000000807087221 */ /* 0x001fca0000000000 */
[----:B------:R-:W0:Y:S01]  /*1530*/  SHFL.BFLY PT, R9, R8, 0x1, 0x1f ;  /* 0x0c201f0008097f89 */ /* 0x000e2200000e0000 */
[----:B-1----:R-:W-:-:S04]  /*1540*/  SHF.R.U32.HI R11, RZ, 0x3, R10 ;  /* 0x00000003ff0b7819 */ /* 0x002fc8000001160a */
[----:B------:R-:W-:Y:S01]  /*1550*/  LOP3.LUT R12, R11, 0x1c, RZ, 0xc0, !PT ;  /* 0x0000001c0b0c7812 */ /* 0x000fe200078ec0ff */
[----:B0-----:R-:W-:-:S05]  /*1560*/  FADD R9, R8, R9 ;  /* 0x0000000908097221 */ /* 0x001fca0000000000 */
[----:B------:R-:W-:Y:S04]  /*1570*/  @!P2 STS [R12], R9 ;  /* 0x000000090c00a388 */ /* 0x000fe80000000800 */
[----:B------:R-:W-:Y:S06]  /*1580*/  BAR.SYNC 0x0 ;  /* 0x0000000000007b1d */ /* 0x000fec0000000000 */
[----:B------:R-:W0:Y:S04]  /*1590*/  @!P1 LDS R28, [R10.X4] ;  /* 0x000000000a1c9984 */ /* 0x000e280000004800 */
[----:B0-----:R-:W0:Y:S02]  /*15a0*/  SHFL.BFLY PT, R5, R28, 0x4, 0x1f ;  /* 0x0c801f001c057f89 */ /* 0x001e2400000e0000 */
[----:B0-----:R-:W-:-:S05]  /*15b0*/  FADD R5, R28, R5 ;  /* 0x000000051c057221 */ /* 0x001fca0000000000 */
[----:B------:R-:W0:Y:S02]  /*15c0*/  SHFL.BFLY PT, R4, R5, 0x2, 0x1f ;  /* 0x0c401f0005047f89 */ /* 0x000e2400000e0000 */
[----:B0-----:R-:W-:-:S05]  /*15d0*/  FADD R4, R5, R4 ;  /* 0x0000000405047221 */ /* 0x001fca0000000000 */
[----:B------:R-:W0:Y:S02]  /*15e0*/  SHFL.BFLY PT, R7, R4, 0x1, 0x1f ;  /* 0x0c201f0004077f89 */ /* 0x000e2400000e0000 */
[----:B0-----:R-:W-:-:S05]  /*15f0*/  FADD R7, R4, R7 ;  /* 0x0000000704077221 */ /* 0x001fca0000000000 */
[----:B------:R-:W-:Y:S04]  /*1600*/  @P0 STS [R10.X4], R7 ;  /* 0x000000070a000388 */ /* 0x000fe80000004800 */
[----:B------:R-:W-:Y:S06]  /*1610*/  BAR.SYNC 0x0 ;  /* 0x0000000000007b1d */ /* 0x000fec0000000000 */
[----:B------:R-:W0:Y:S04]  /*1620*/  LDS R6, [RZ] ;  /* 0x00000000ff067984 */ /* 0x000e280000000800 */
[----:B------:R-:W-:Y:S06]  /*1630*/  BAR.SYNC 0x0 ;  /* 0x0000000000007b1d */ /* 0x000fec0000000000 */
[----:B0-----:R-:W-:Y:S04]  /*1640*/  STS [RZ], R6 ;  /* 0x00000006ff007388 */ /* 0x001fe80000000800 */
[----:B------:R-:W-:Y:S06]  /*1650*/  BAR.SYNC 0x0 ;  /* 0x0000000000007b1d */ /* 0x000fec0000000000 */
[----:B------:R-:W0:Y:S01]  /*1660*/  LDS R8, [RZ] ;  /* 0x00000000ff087984 */ /* 0x000e220000000800 */
[----:B------:R-:W-:-:S02]  /*1670*/  IMAD.MOV.U32 R11, RZ, RZ, 0x39e38e39 ;  /* 0x39e38e39ff0b7424 */ /* 0x000fc400078e00ff */
[----:B------:R-:W-:Y:S02]  /*1680*/  IMAD.WIDE R4, R2, R29, c[0x0][0x168] ;  /* 0x00005a0002047625 */ /* 0x000fe400078e021d */
[----:B------:R-:W-:-:S06]  /*1690*/  FFMA R34, R6, R11, 9.9999997473787516356e-06 ;  /* 0x3727c5ac06227423 */ /* 0x000fcc000000000b */
[----:B------:R-:W-:Y:S01]  /*16a0*/  MUFU.RSQ R34, R34 ;  /* 0x0000002200227308 */ /* 0x000fe20000001400 */
[----:B0-----:R-:W-:-:S07]  /*16b0*/  FFMA R8, R8, R11, 9.9999997473787516356e-06 ;  /* 0x3727c5ac08087423 */ /* 0x001fce000000000b */
[----:B------:R-:W0:Y:S01]  /*16c0*/  MUFU.RSQ R9, R8 ;  /* 0x0000000800097308 */ /* 0x000e220000001400 */
[----:B------:R-:W-:Y:S06]  /*16d0*/  BAR.SYNC 0x0 ;  /* 0x0000000000007b1d */ /* 0x000fec0000000000 */
[----:B0-----:R0:W-:Y:S01]  /*16e0*/  @P6 STG.E [R4.64], R9 ;  /* 0x0000000904006986 */ /* 0x0011e2000c101904 */
[----:B------:R-:W-:Y:S02]  /*16f0*/  MOV R26, RZ ;  /* 0x000000ff001a7202 */ /* 0x000fe40000000f00 */
[----:B------:R-:W-:Y:S01]  /*1700*/  IADD3 R37, R3, 0x4, RZ ;  /* 0x0000000403257810 */ /* 0x000fe20007ffe0ff */
[----:B------:R-:W-:-:S02]  /*1710*/  UPLOP3.LUT UP0, UPT, UPT, UPT, UPT, 0x80, 0x0 ;  /* 0x000000000000789c */ /* 0x000fc40003f0f070 */
.L_x_0:
[----:B------:R-:W-:Y:S01]  /*1720*/  LOP3.LUT R28, R26, R3, RZ, 0xfc, !PT ;  /* 0x000000031a1c7212 */ /* 0x000fe200078efcff */
[----:B0-----:R-:W-:Y:S01]  /*1730*/  CS2R R4, SRZ ;  /* 0x0000000000047805 */ /* 0x001fe2000001ff00 */
[----:B------:R-:W-:Y:S01]  /*1740*/  MOV R35, 0x2 ;  /* 0x0000000200237802 */ /* 0x000fe20000000f00 */
[----:B------:R-:W-:Y:S01]  /*1750*/  CS2R R6, SRZ ;  /* 0x0000000000067805 */ /* 0x000fe2000001ff00 */
[----:B------:R-:W-:Y:S01]  /*1760*/  ISETP.GE.U32.AND P1, PT, R28, 0x900, PT ;  /* 0x000009001c00780c */ /* 0x000fe20003f26070 */
[C---:B------:R-:W-:Y:S01]  /*1770*/  IMAD R36, R2.reuse, 0x900, R28 ;  /* 0x0000090002247824 */ /* 0x040fe200078e021c */
[----:B------:R-:W-:Y:S01]  /*1780*/  MOV R29, 0x4 ;  /* 0x00000004001d7802 */ /* 0x000fe20000000f00 */
[----:B------:R-:W-:Y:S01]  /*1790*/  CS2R R8, SRZ ;  /* 0x0000000000087805 */ /* 0x000fe2000001ff00 */
[----:B------:R-:W-:Y:S01]  /*17a0*/  ISETP.LT.AND P2, PT, R2, 0x4, !P1 ;  /* 0x000000040200780c */ /* 0x000fe20004f41270 */
[----:B------:R-:W-:Y:S01]  /*17b0*/  IMAD.WIDE R16, R36, R35, c[0x0][0x170] ;  /* 0x00005c0024107625 */ /* 0x000fe200078e0223 */
[----:B------:R-:W-:-:S03]  /*17c0*/  CS2R R10, SRZ ;  /* 0x00000000000a7805 */ /* 0x000fc6000001ff00 */
[-C--:B------:R-:W-:Y:S01]  /*17d0*/  IMAD.WIDE.U32 R22, R28, R29.reuse, c[0x0][0x178] ;  /* 0x00005e001c167625 */ /* 0x080fe200078e001d */
[----:B------:R-:W-:Y:S01]  /*17e0*/  CS2R R12, SRZ ;  /* 0x00000000000c7805 */ /* 0x000fe2000001ff00 */
[----:B------:R-:W-:Y:S02]  /*17f0*/  CS2R R14, SRZ ;  /* 0x00000000000e7805 */ /* 0x000fe4000001ff00 */
[----:B------:R-:W-:Y:S01]  /*1800*/  IMAD.WIDE R20, R36, R29, c[0x0][0x180] ;  /* 0x0000600024147625 */ /* 0x000fe200078e021d */
[----:B------:R-:W2:Y:S04]  /*1810*/  @!P1 LDG.E.EL.128 R8, [R22.64] ;  /* 0x0000000416089981 */ /* 0x000ea8000c2e1d00 */
[----:B------:R0:W3:Y:S04]  /*1820*/  @P2 LDG.E.EF.128 R4, [R16.64] ;  /* 0x0000000410042981 */ /* 0x0000e8000c0e1d00 */
[----:B------:R1:W4:Y:S01]  /*1830*/  @P2 LDG.E.EF.128 R12, [R20.64] ;  /* 0x00000004140c2981 */ /* 0x000322000c0e1d00 */
[----:B------:R-:W-:Y:S01]  /*1840*/  CS2R R18, SRZ ;  /* 0x0000000000127805 */ /* 0x000fe2000001ff00 */
[C---:B------:R-:W-:Y:S01]  /*1850*/  IMAD.WIDE.U32 R30, R26.reuse, 0x4, R32 ;  /* 0x000000041a1e7825 */ /* 0x040fe200078e0020 */
[----:B0-----:R-:W-:Y:S01]  /*1860*/  CS2R R16, SRZ ;  /* 0x0000000000107805 */ /* 0x001fe2000001ff00 */
[----:B-1----:R-:W-:-:S05]  /*1870*/  LOP3.LUT R21, R26, R37, RZ, 0xfc, !PT ;  /* 0x000000251a157212 */ /* 0x002fca00078efcff */
[----:B------:R0:W5:Y:S01]  /*1880*/  @!P1 LDG.E.EL.128 R16, [R30.64+0x10] ;  /* 0x000010041e109981 */ /* 0x000162000c2e1d00 */
[----:B------:R-:W-:Y:S02]  /*1890*/  IMAD R24, R2, 0x900, R21 ;  /* 0x0000090002187824 */ /* 0x000fe400078e0215 */
[----:B------:R-:W-:Y:S01]  /*18a0*/  CS2R R20, SRZ ;  /* 0x0000000000147805 */ /* 0x000fe2000001ff00 */
[----:B------:R-:W-:Y:S02]  /*18b0*/  IADD3 R26, P0, R3, R26, RZ ;  /* 0x0000001a031a7210 */ /* 0x000fe40007f1e0ff */
[----:B--2---:R-:W-:Y:S02]  /*18c0*/  SEL R8, R8, RZ, !P1 ;  /* 0x000000ff08087207 */ /* 0x004fe40004800000 */
[----:B---3--:R-:W-:-:S04]  /*18d0*/  SEL R27, R4, RZ, P2 ;  /* 0x000000ff041b7207 */ /* 0x008fc80001000000 */
[----:B------:R-:W-:Y:S01]  /*18e0*/  SHF.L.U32 R25, R27, 0x10, RZ ;  /* 0x000000101b197819 */ /* 0x000fe200000006ff */
[----:B------:R-:W-:Y:S01]  /*18f0*/  FADD R23, R8, 1 ;  /* 0x3f80000008177421 */ /* 0x000fe20000000000 */
[----:B----4-:R-:W-:-:S03]  /*1900*/  SEL R12, R12, RZ, P2 ;  /* 0x000000ff0c0c7207 */ /* 0x010fc60001000000 */
[----:B------:R-:W-:Y:S01]  /*1910*/  FMUL R4, R0, R25 ;  /* 0x0000001900047220 */ /* 0x000fe20000400000 */
[----:B------:R-:W-:Y:S01]  /*1920*/  SEL R5, R5, RZ, P2 ;  /* 0x000000ff05057207 */ /* 0x000fe20001000000 */
[----:B------:R-:W-:Y:S02]  /*1930*/  IMAD.WIDE R24, R24, R29, c[0x0][0x180] ;  /* 0x0000600018187625 */ /* 0x000fe400078e021d */
[----:B------:R-:W-:Y:S02]  /*1940*/  FFMA R4, R4, R23, R12 ;  /* 0x0000001704047223 */ /* 0x000fe4000000000c */
[----:B------:R-:W-:Y:S01]  /*1950*/  CS2R R22, SRZ ;  /* 0x0000000000167805 */ /* 0x000fe2000001ff00 */
[----:B------:R-:W-:Y:S02]  /*1960*/  SEL R10, R10, RZ, !P1 ;  /* 0x000000ff0a0a7207 */ /* 0x000fe40004800000 */
[----:B------:R-:W-:-:S03]  /*1970*/  SHF.L.U32 R8, R5, 0x10, RZ ;  /* 0x0000001005087819 */ /* 0x000fc600000006ff */
[----:B------:R1:W2:Y:S01]  /*1980*/  @P2 LDG.E.EF.128 R20, [R24.64] ;  /* 0x0000000418142981 */ /* 0x0002a2000c0e1d00 */
[----:B------:R-:W-:Y:S01]  /*1990*/  SEL R14, R14, RZ, P2 ;  /* 0x000000ff0e0e7207 */ /* 0x000fe20001000000 */
[----:B0-----:R-:W-:Y:S01]  /*19a0*/  FADD R31, R10, 1 ;  /* 0x3f8000000a1f7421 */ /* 0x001fe20000000000 */
[----:B------:R-:W-:Y:S01]  /*19b0*/  FMUL R8, R0, R8 ;  /* 0x0000000800087220 */ /* 0x000fe20000400000 */
[----:B------:R-:W-:Y:S02]  /*19c0*/  PRMT R27, R27, 0x7632, R27 ;  /* 0x000076321b1b7816 */ /* 0x000fe4000000001b */
[----:B------:R-:W-:Y:S01]  /*19d0*/  SEL R10, R9, RZ, !P1 ;  /* 0x000000ff090a7207 */ /* 0x000fe20004800000 */
[----:B------:R-:W-:Y:S01]  /*19e0*/  FFMA R8, R8, R31, R14 ;  /* 0x0000001f08087223 */ /* 0x000fe2000000000e */
[----:B-1----:R-:W-:Y:S02]  /*19f0*/  IADD3.X R25, RZ, RZ, RZ, P0, !PT ;  /* 0x000000ffff197210 */ /* 0x002fe400007fe4ff */
[----:B------:R-:W-:-:S02]  /*1a00*/  LEA R12, P0, R26, c[0x0][0x188], 0x2 ;  /* 0x000062001a0c7a11 */ /* 0x000fc400078010ff */
[----:B------:R-:W-:Y:S02]  /*1a10*/  SEL R14, R13, RZ, P2 ;  /* 0x000000ff0d0e7207 */ /* 0x000fe40001000000 */
[----:B------:R-:W-:Y:S02]  /*1a20*/  SHF.L.U32 R9, R27, 0x10, RZ ;  /* 0x000000101b097819 */ /* 0x000fe400000006ff */
[----:B------:R-:W-:Y:S02]  /*1a30*/  LEA.HI.X R13, R26, c[0x0][0x18c], R25, 0x2, P0 ;  /* 0x000063001a0d7a11 */ /* 0x000fe400000f1419 */
[----:B------:R-:W-:Y:S01]  /*1a40*/  CS2R R24, SRZ ;  /* 0x0000000000187805 */ /* 0x000fe2000001ff00 */
[----:B------:R-:W-:Y:S01]  /*1a50*/  CS2R R26, SRZ ;  /* 0x00000000001a7805 */ /* 0x000fe2000001ff00 */
[----:B------:R-:W-:-:S05]  /*1a60*/  CS2R R30, SRZ ;  /* 0x00000000001e7805 */ /* 0x000fca000001ff00 */
[----:B------:R0:W3:Y:S02]  /*1a70*/  @!P1 LDG.E.EL.128 R24, [R12.64+0x10] ;  /* 0x000010040c189981 */ /* 0x0000e4000c2e1d00 */
[----:B0-----:R-:W-:Y:S02]  /*1a80*/  IMAD.WIDE.U32 R12, R28, R29, c[0x0][0x188] ;  /* 0x000062001c0c7625 */ /* 0x001fe400078e001d */
[----:B------:R-:W-:-:S06]  /*1a90*/  CS2R R28, SRZ ;  /* 0x00000000001c7805 */ /* 0x000fcc000001ff00 */
[----:B------:R0:W4:Y:S01]  /*1aa0*/  @!P1 LDG.E.EL.128 R28, [R12.64] ;  /* 0x000000040c1c9981 */ /* 0x000122000c2e1d00 */
[----:B------:R-:W-:Y:S01]  /*1ab0*/  FADD R10, R10, 1 ;  /* 0x3f8000000a0a7421 */ /* 0x000fe20000000000 */
[----:B------:R-:W-:Y:S01]  /*1ac0*/  FMUL R9, R0, R9 ;  /* 0x0000000900097220 */ /* 0x000fe20000400000 */
[----:B------:R-:W-:-:S03]  /*1ad0*/  PRMT R5, R5, 0x7632, R5 ;  /* 0x0000763205057816 */ /* 0x000fc60000000005 */
[----:B------:R-:W-:Y:S01]  /*1ae0*/  FFMA R9, R9, R10, R14 ;  /* 0x0000000a09097223 */ /* 0x000fe2000000000e */
[----:B------:R-:W-:Y:S02]  /*1af0*/  SEL R10, R11, RZ, !P1 ;  /* 0x000000ff0b0a7207 */ /* 0x000fe40004800000 */
[----:B------:R-:W-:Y:S02]  /*1b00*/  SHF.L.U32 R5, R5, 0x10, RZ ;  /* 0x0000001005057819 */ /* 0x000fe400000006ff */
[----:B------:R-:W-:Y:S01]  /*1b10*/  SEL R14, R15, RZ, P2 ;  /* 0x000000ff0f0e7207 */ /* 0x000fe20001000000 */
[----:B------:R-:W-:Y:S01]  /*1b20*/  FADD R10, R10, 1 ;  /* 0x3f8000000a0a7421 */ /* 0x000fe20000000000 */
[----:B------:R-:W-:Y:S01]  /*1b30*/  SEL R6, R6, RZ, P2 ;  /* 0x000000ff06067207 */ /* 0x000fe20001000000 */
[----:B------:R-:W-:Y:S01]  /*1b40*/  FMUL R5, R0, R5 ;  /* 0x0000000500057220 */ /* 0x000fe20000400000 */
[----:B------:R-:W-:Y:S02]  /*1b50*/  SEL R7, R7, RZ, P2 ;  /* 0x000000ff07077207 */ /* 0x000fe40001000000 */
[----:B------:R-:W-:Y:S01]  /*1b60*/  SHF.L.U32 R11, R6, 0x10, RZ ;  /* 0x00000010060b7819 */ /* 0x000fe200000006ff */
[----:B------:R-:W-:Y:S01]  /*1b70*/  FFMA R5, R5, R10, R14 ;  /* 0x0000000a05057223 */ /* 0x000fe2000000000e */
[----:B-----5:R-:W-:-:S02]  /*1b80*/  SEL R10, R16, RZ, !P1 ;  /* 0x000000ff100a7207 */ /* 0x020fc40004800000 */
[----:B0-----:R-:W-:Y:S02]  /*1b90*/  SEL R13, R18, RZ, !P1 ;  /* 0x000000ff120d7207 */ /* 0x001fe40004800000 */
[----:B------:R-:W-:Y:S01]  /*1ba0*/  SHF.L.U32 R15, R7, 0x10, RZ ;  /* 0x00000010070f7819 */ /* 0x000fe200000006ff */
[----:B------:R-:W-:Y:S01]  /*1bb0*/  FADD R10, R10, 1 ;  /* 0x3f8000000a0a7421 */ /* 0x000fe20000000000 */
[----:B------:R-:W-:Y:S01]  /*1bc0*/  FMUL R11, R0, R11 ;  /* 0x0000000b000b7220 */ /* 0x000fe20000400000 */
[----:B------:R-:W-:Y:S01]  /*1bd0*/  FADD R13, R13, 1 ;  /* 0x3f8000000d0d7421 */ /* 0x000fe20000000000 */
[----:B------:R-:W-:Y:S01]  /*1be0*/  PRMT R6, R6, 0x7632, R6 ;  /* 0x0000763206067816 */ /* 0x000fe20000000006 */
[----:B------:R-:W-:Y:S01]  /*1bf0*/  FMUL R12, R0, R15 ;  /* 0x0000000f000c7220 */ /* 0x000fe20000400000 */
[----:B------:R-:W-:Y:S02]  /*1c00*/  SEL R17, R17, RZ, !P1 ;  /* 0x000000ff11117207 */ /* 0x000fe40004800000 */
[----:B------:R-:W-:-:S03]  /*1c10*/  SEL R19, R19, RZ, !P1 ;  /* 0x000000ff13137207 */ /* 0x000fc60004800000 */
[----:B------:R-:W-:Y:S02]  /*1c20*/  FADD R17, R17, 1 ;  /* 0x3f80000011117421 */ /* 0x000fe40000000000 */
[----:B------:R-:W-:Y:S01]  /*1c30*/  FADD R19, R19, 1 ;  /* 0x3f80000013137421 */ /* 0x000fe20000000000 */
[C---:B------:R-:W-:Y:S01]  /*1c40*/  FMUL R4, R34.reuse, R4 ;  /* 0x0000000422047220 */ /* 0x040fe20000400000 */
[C---:B------:R-:W-:Y:S01]  /*1c50*/  FMUL R8, R34.reuse, R8 ;  /* 0x0000000822087220 */ /* 0x040fe20000400000 */
[C---:B------:R-:W-:Y:S01]  /*1c60*/  FMUL R9, R34.reuse, R9 ;  /* 0x0000000922097220 */ /* 0x040fe20000400000 */
[----:B------:R-:W-:Y:S01]  /*1c70*/  FMUL R5, R34, R5 ;  /* 0x0000000522057220 */ /* 0x000fe20000400000 */
[----:B------:R-:W-:Y:S01]  /*1c80*/  PLOP3.LUT P0, PT, PT, PT, UP0, 0x80, 0x0 ;  /* 0x000000000000781c */ /* 0x000fe20003f0f008 */
[----:B------:R-:W-:Y:S01]  /*1c90*/  UPLOP3.LUT UP0, UPT, UPT, UPT, UPT, 0x40, 0x0 ;  /* 0x000000000000789c */ /* 0x000fe20003f0e870 */
[----:B--2---:R-:W-:Y:S02]  /*1ca0*/  SEL R20, R20, RZ, P2 ;  /* 0x000000ff14147207 */ /* 0x004fe40001000000 */
[----:B------:R-:W-:-:S03]  /*1cb0*/  SEL R22, R22, RZ, P2 ;  /* 0x000000ff16167207 */ /* 0x000fc60001000000 */
[----:B------:R-:W-:Y:S01]  /*1cc0*/  FFMA R11, R11, R10, R20 ;  /* 0x0000000a0b0b7223 */ /* 0x000fe20000000014 */
[----:B------:R-:W-:Y:S01]  /*1cd0*/  PRMT R10, R7, 0x7632, R10 ;  /* 0x00007632070a7816 */ /* 0x000fe2000000000a */
[----:B------:R-:W-:Y:S01]  /*1ce0*/  FFMA R7, R12, R13, R22 ;  /* 0x0000000d0c077223 */ /* 0x000fe20000000016 */
[----:B------:R-:W-:Y:S02]  /*1cf0*/  SHF.L.U32 R13, R6, 0x10, RZ ;  /* 0x00000010060d7819 */ /* 0x000fe400000006ff */
[----:B------:R-:W-:Y:S02]  /*1d00*/  SHF.L.U32 R15, R10, 0x10, RZ ;  /* 0x000000100a0f7819 */ /* 0x000fe400000006ff */
[----:B------:R-:W-:Y:S01]  /*1d10*/  SEL R21, R21, RZ, P2 ;  /* 0x000000ff15157207 */ /* 0x000fe20001000000 */
[C---:B------:R-:W-:Y:S01]  /*1d20*/  FMUL R6, R0.reuse, R13 ;  /* 0x0000000d00067220 */ /* 0x040fe20000400000 */
[----:B------:R-:W-:Y:S01]  /*1d30*/  SEL R23, R23, RZ, P2 ;  /* 0x000000ff17177207 */ /* 0x000fe20001000000 */
[----:B------:R-:W-:-:S02]  /*1d40*/  FMUL R10, R0, R15 ;  /* 0x0000000f000a7220 */ /* 0x000fc40000400000 */
[----:B------:R-:W-:Y:S01]  /*1d50*/  FFMA R17, R6, R17, R21 ;  /* 0x0000001106117223 */ /* 0x000fe20000000015 */
[----:B------:R-:W-:Y:S01]  /*1d60*/  FMUL R6, R34, R11 ;  /* 0x0000000b22067220 */ /* 0x000fe20000400000 */
[----:B------:R-:W-:Y:S02]  /*1d70*/  FFMA R19, R10, R19, R23 ;  /* 0x000000130a137223 */ /* 0x000fe40000000017 */
[----:B------:R-:W-:Y:S01]  /*1d80*/  FMUL R11, R34, R17 ;  /* 0x00000011220b7220 */ /* 0x000fe20000400000 */
[----:B---3--:R-:W-:Y:S02]  /*1d90*/  SEL R24, R24, RZ, !P1 ;  /* 0x000000ff18187207 */ /* 0x008fe40004800000 */
[----:B------:R-:W-:Y:S02]  /*1da0*/  SEL R25, R25, RZ, !P1 ;  /* 0x000000ff19197207 */ /* 0x000fe40004800000 */
[----:B------:R-:W-:Y:S01]  /*1db0*/  SEL R27, R27, RZ, !P1 ;  /* 0x000000ff1b1b7207 */ /* 0x000fe20004800000 */
[----:B------:R-:W-:-:S02]  /*1dc0*/  FADD R13, R24, 1 ;  /* 0x3f800000180d7421 */ /* 0x000fc40000000000 */
[----:B------:R-:W-:Y:S01]  /*1dd0*/  FADD R10, R25, 1 ;  /* 0x3f800000190a7421 */ /* 0x000fe20000000000 */
[----:B------:R-:W-:Y:S01]  /*1de0*/  FMUL R19, R34, R19 ;  /* 0x0000001322137220 */ /* 0x000fe20000400000 */
[----:B------:R-:W-:Y:S02]  /*1df0*/  FMUL R6, R6, R13 ;  /* 0x0000000d06067220 */ /* 0x000fe40000400000 */
[----:B------:R-:W-:Y:S01]  /*1e00*/  FMUL R11, R11, R10 ;  /* 0x0000000a0b0b7220 */ /* 0x000fe20000400000 */
[----:B------:R-:W-:Y:S01]  /*1e10*/  FADD R10, R27, 1 ;  /* 0x3f8000001b0a7421 */ /* 0x000fe20000000000 */
[----:B------:R-:W-:Y:S02]  /*1e20*/  SEL R26, R26, RZ, !P1 ;  /* 0x000000ff1a1a7207 */ /* 0x000fe40004800000 */
[----:B----4-:R-:W-:Y:S02]  /*1e30*/  SEL R13, R28, RZ, !P1 ;  /* 0x000000ff1c0d7207 */ /* 0x010fe40004800000 */
[----:B------:R-:W-:-:S02]  /*1e40*/  SEL R29, R29, RZ, !P1 ;  /* 0x000000ff1d1d7207 */ /* 0x000fc40004800000 */
[----:B------:R-:W-:Y:S02]  /*1e50*/  SEL R15, R30, RZ, !P1 ;  /* 0x000000ff1e0f7207 */ /* 0x000fe40004800000 */
[----:B------:R-:W-:Y:S01]  /*1e60*/  SEL R12, R31, RZ, !P1 ;  /* 0x000000ff1f0c7207 */ /* 0x000fe20004800000 */
[----:B------:R-:W-:Y:S01]  /*1e70*/  FMUL R14, R19, R10 ;  /* 0x0000000a130e7220 */ /* 0x000fe20000400000 */
[----:B------:R-:W-:Y:S01]  /*1e80*/  FADD R13, R13, 1 ;  /* 0x3f8000000d0d7421 */ /* 0x000fe20000000000 */
[----:B------:R-:W-:Y:S01]  /*1e90*/  FADD R10, R29, 1 ;  /* 0x3f8000001d0a7421 */ /* 0x000fe20000000000 */
[----:B------:R-:W-:Y:S01]  /*1ea0*/  FADD R15, R15, 1 ;  /* 0x3f8000000f0f7421 */ /* 0x000fe20000000000 */
[----:B------:R-:W-:Y:S01]  /*1eb0*/  FADD R12, R12, 1 ;  /* 0x3f8000000c0c7421 */ /* 0x000fe20000000000 */
[----:B------:R-:W-:Y:S01]  /*1ec0*/  FADD R26, R26, 1 ;  /* 0x3f8000001a1a7421 */ /* 0x000fe20000000000 */
[----:B------:R-:W-:Y:S01]  /*1ed0*/  FMUL R7, R34, R7 ;  /* 0x0000000722077220 */ /* 0x000fe20000400000 */
[----:B------:R-:W-:Y:S01]  /*1ee0*/  FMUL R4, R4, R13 ;  /* 0x0000000d04047220 */ /* 0x000fe20000400000 */
[----:B------:R-:W-:Y:S01]  /*1ef0*/  FMUL R8, R8, R15 ;  /* 0x0000000f08087220 */ /* 0x000fe20000400000 */
[----:B------:R-:W-:Y:S01]  /*1f00*/  FMUL R9, R9, R10 ;  /* 0x0000000a09097220 */ /* 0x000fe20000400000 */
[----:B------:R-:W-:Y:S01]  /*1f10*/  FMUL R5, R5, R12 ;  /* 0x0000000c05057220 */ /* 0x000fe20000400000 */
[----:B------:R-:W-:Y:S01]  /*1f20*/  FMUL R7, R7, R26 ;  /* 0x0000001a07077220 */ /* 0x000fe20000400000 */
[----:B------:R-:W-:-:S02]  /*1f30*/  F2FP.BF16.PACK_AB R6, R11, R6 ;  /* 0x000000060b06723e */ /* 0x000fc400000010ff */
[----:B------:R-:W-:Y:S02]  /*1f40*/  F2FP.BF16.PACK_AB R4, R9, R4 ;  /* 0x000000040904723e */ /* 0x000fe400000010ff */
[----:B------:R-:W-:Y:S01]  /*1f50*/  F2FP.BF16.PACK_AB R5, R5, R8 ;  /* 0x000000080505723e */ /* 0x000fe200000010ff */
[----:B------:R-:W-:Y:S01]  /*1f60*/  IMAD.WIDE R8, R36, R35, c[0x0][0x190] ;  /* 0x0000640024087625 */ /* 0x000fe200078e0223 */
[----:B------:R-:W-:Y:S02]  /*1f70*/  F2FP.BF16.PACK_AB R7, R14, R7 ;  /* 0x000000070e07723e */ /* 0x000fe400000010ff */
[----:B------:R-:W-:-:S03]  /*1f80*/  MOV R26, 0x800 ;  /* 0x00000800001a7802 */ /* 0x000fc60000000f00 */
[----:B------:R0:W-:Y:S01]  /*1f90*/  @P2 STG.E.128 [R8.64], R4 ;  /* 0x0000000408002986 */ /* 0x0001e2000c101d04 */
[----:B------:R-:W-:Y:S05]  /*1fa0*/  @P0 BRA `(.L_x_0) ;  /* 0xfffff77000000947 */ /* 0x000fea000383ffff */
[----:B------:R-:W-:Y:S05]  /*1fb0*/  EXIT ;  /* 0x000000000000794d */ /* 0x000fea0003800000 */
.L_x_1:
[----:B------:R-:W-:-:S00]  /*1fc0*/  BRA `(.L_x_1) ;  /* 0xfffffff000007947 */ /* 0x000fc0000383ffff */
[----:B------:R-:W-:-:S00]  /*1fd0*/  NOP ;  /* 0x0000000000007918 */ /* 0x000fc00000000000 */
        /* <DEDUP_REMOVED lines=10> */
.L_x_2:


//--------------------- .nv.global.init           --------------------------
	.section	.nv.global.init,"aw",@progbits
.nv.global.init:
	.type		_$_str,@object
	.size		_$_str,(.L_0 - _$_str)
_$_str:
        /*0000*/ 	.byte	0x5f, 0x5f, 0x43, 0x55, 0x44, 0x41, 0x5f, 0x46, 0x54, 0x5a, 0x00
.L_0:


//--------------------- .nv.shared.triton__0d1d2d3d4d5d6d78de --------------------------
	.section	.nv.shared.triton__0d1d2d3d4d5d6d78de,"aw",@nobits
	.align	16
